	.target	sm_100a

	.elftype	@"ET_EXEC"


//--------------------- .note.nv.tkinfo           --------------------------
	.section	.note.nv.tkinfo,"",@"SHT_NOTE"
	.sectionflags	@"SHF_NOTE_NV_TKINFO"
	.tkinfo
        /*0018*/ 	.word	0x00000002
        /*0030*/ 	.string	""
        /*0030*/ 	.string	"ptxas"
        /*0030*/ 	.string	"Cuda compilation tools, release 13.0, V13.0.88"
        /*0030*/ 	.string	"Build cuda_13.0.r13.0/compiler.36424714_0"
        /*0030*/ 	.string	"-arch sm_100a -m 64 "



//--------------------- .note.nv.cuinfo           --------------------------
	.section	.note.nv.cuinfo,"",@"SHT_NOTE"
	.sectionflags	@"SHF_NOTE_NV_CUINFO"
        /*0018*/ 	.short	0x0002
        /*001a*/ 	.short	0x0064
        /*001c*/ 	.short	0x0082
	.zero		2


//--------------------- .nv.info                  --------------------------
	.section	.nv.info,"",@"SHT_CUDA_INFO"
	.align	4


	//----- nvinfo : EIATTR_REGCOUNT
	.align		4
        /*0000*/ 	.byte	0x04, 0x2f
        /*0002*/ 	.short	(.L_20 - .L_19)
	.align		4
.L_19:
        /*0004*/ 	.word	index@(_ZN7cutlass13device_kernelINS_4gemm6kernel13GemmUniversalIN4cute5tupleIJiiiiEEENS1_10collective13CollectiveMmaINS1_35MainloopSm100TmaUmmaWarpSpecializedILi5ELi2ELi4ENS5_IJNS4_1CILi2EEESB_NSA_ILi1EEEEEEEENS5_IJNSA_ILi128EEENSA_ILi256EEENSA_ILi32EEEEEENS_12float_e5m2_tENS5_IJlSC_lEEESJ_SK_NS4_8TiledMMAINS4_8MMA_AtomIJNS4_10MMA_TraitsINS4_25SM100_MMA_F8F6F4_2x1SM_SSEJSJ_SJ_fSF_SG_NS4_17integral_constantINS4_4UMMA5MajorELSR_0EEESS_NSP_INSQ_7ScaleInELST_0EEESU_EEEEEENS4_6LayoutINS5_IJSC_SC_SC_EEENS5_IJNSA_ILi0EEESZ_SZ_EEEEENS5_IJNS4_10UnderscoreES12_S12_EEEEENS4_28SM100_TMA_2SM_LOAD_MULTICASTENS4_14ComposedLayoutINS4_7SwizzleILi1ELi4ELi3EEENS4_18smem_ptr_flag_bitsILi8EEENSX_INS5_IJNSA_ILi8EEESH_EEENS5_IJSH_SC_EEEEEEEvNS4_8identityENS4_18SM100_TMA_2SM_LOADES1F_vS1G_EENS_8epilogue10collective18CollectiveEpilogueINS1J_23Sm100TmaWarpSpecializedILi4ELi2ELi32ELb0ELb0EEEJNS5_IJNSA_ILi64EEESG_SH_EEENS5_IJNSX_IS1O_SC_EENSX_INS5_IJSH_SB_EEENS5_IJSC_SF_EEEEEEEESJ_SK_SJ_SK_NS1J_6fusion15FusionCallbacksIS1N_NS1V_17LinearCombinationISJ_fSJ_fLNS_15FloatRoundStyleE2EEES1P_S1U_JEEENS4_5SM1004TMEM4LOAD26SM100_TMEM_LOAD_32dp32b32xENS4_13SM90_TMA_LOADES1F_NS4_39AutoVectorizingCopyWithAssumedAlignmentILi128EEENS4_14SM90_TMA_STOREES1F_S27_S27_EEEvvEEEEvNT_6ParamsE)
        /*0008*/ 	.word	0x00000074


	//----- nvinfo : EIATTR_FRAME_SIZE
	.align		4
.L_20:
        /*000c*/ 	.byte	0x04, 0x11
        /*000e*/ 	.short	(.L_22 - .L_21)
	.align		4
.L_21:
        /*0010*/ 	.word	index@($__internal_2_$__cuda_sm10x_tcgen05_guardrail_trap_unallocated_columns_being_dealloced)
        /*0014*/ 	.word	0x00000000


	//----- nvinfo : EIATTR_FRAME_SIZE
	.align		4
.L_22:
        /*0018*/ 	.byte	0x04, 0x11
        /*001a*/ 	.short	(.L_24 - .L_23)
	.align		4
.L_23:
        /*001c*/ 	.word	index@($__internal_1_$__cuda_sm10x_tcgen05_guardrail_trap_phase_invalid_during_alloc)
        /*0020*/ 	.word	0x00000000


	//----- nvinfo : EIATTR_FRAME_SIZE
	.align		4
.L_24:
        /*0024*/ 	.byte	0x04, 0x11
        /*0026*/ 	.short	(.L_26 - .L_25)
	.align		4
.L_25:
        /*0028*/ 	.word	index@($__internal_0_$__cuda_sm10x_tcgen05_guardrail_trap_col_being_dealloced_not_returned_by_alloc)
        /*002c*/ 	.word	0x00000000


	//----- nvinfo : EIATTR_FRAME_SIZE
	.align		4
.L_26:
        /*0030*/ 	.byte	0x04, 0x11
        /*0032*/ 	.short	(.L_28 - .L_27)
	.align		4
.L_27:
        /*0034*/ 	.word	index@(_ZN7cutlass13device_kernelINS_4gemm6kernel13GemmUniversalIN4cute5tupleIJiiiiEEENS1_10collective13CollectiveMmaINS1_35MainloopSm100TmaUmmaWarpSpecializedILi5ELi2ELi4ENS5_IJNS4_1CILi2EEESB_NSA_ILi1EEEEEEEENS5_IJNSA_ILi128EEENSA_ILi256EEENSA_ILi32EEEEEENS_12float_e5m2_tENS5_IJlSC_lEEESJ_SK_NS4_8TiledMMAINS4_8MMA_AtomIJNS4_10MMA_TraitsINS4_25SM100_MMA_F8F6F4_2x1SM_SSEJSJ_SJ_fSF_SG_NS4_17integral_constantINS4_4UMMA5MajorELSR_0EEESS_NSP_INSQ_7ScaleInELST_0EEESU_EEEEEENS4_6LayoutINS5_IJSC_SC_SC_EEENS5_IJNSA_ILi0EEESZ_SZ_EEEEENS5_IJNS4_10UnderscoreES12_S12_EEEEENS4_28SM100_TMA_2SM_LOAD_MULTICASTENS4_14ComposedLayoutINS4_7SwizzleILi1ELi4ELi3EEENS4_18smem_ptr_flag_bitsILi8EEENSX_INS5_IJNSA_ILi8EEESH_EEENS5_IJSH_SC_EEEEEEEvNS4_8identityENS4_18SM100_TMA_2SM_LOADES1F_vS1G_EENS_8epilogue10collective18CollectiveEpilogueINS1J_23Sm100TmaWarpSpecializedILi4ELi2ELi32ELb0ELb0EEEJNS5_IJNSA_ILi64EEESG_SH_EEENS5_IJNSX_IS1O_SC_EENSX_INS5_IJSH_SB_EEENS5_IJSC_SF_EEEEEEEESJ_SK_SJ_SK_NS1J_6fusion15FusionCallbacksIS1N_NS1V_17LinearCombinationISJ_fSJ_fLNS_15FloatRoundStyleE2EEES1P_S1U_JEEENS4_5SM1004TMEM4LOAD26SM100_TMEM_LOAD_32dp32b32xENS4_13SM90_TMA_LOADES1F_NS4_39AutoVectorizingCopyWithAssumedAlignmentILi128EEENS4_14SM90_TMA_STOREES1F_S27_S27_EEEvvEEEEvNT_6ParamsE)
        /*0038*/ 	.word	0x00000000


	//----- nvinfo : EIATTR_MIN_STACK_SIZE
	.align		4
.L_28:
        /*003c*/ 	.byte	0x04, 0x12
        /*003e*/ 	.short	(.L_30 - .L_29)
	.align		4
.L_29:
        /*0040*/ 	.word	index@(_ZN7cutlass13device_kernelINS_4gemm6kernel13GemmUniversalIN4cute5tupleIJiiiiEEENS1_10collective13CollectiveMmaINS1_35MainloopSm100TmaUmmaWarpSpecializedILi5ELi2ELi4ENS5_IJNS4_1CILi2EEESB_NSA_ILi1EEEEEEEENS5_IJNSA_ILi128EEENSA_ILi256EEENSA_ILi32EEEEEENS_12float_e5m2_tENS5_IJlSC_lEEESJ_SK_NS4_8TiledMMAINS4_8MMA_AtomIJNS4_10MMA_TraitsINS4_25SM100_MMA_F8F6F4_2x1SM_SSEJSJ_SJ_fSF_SG_NS4_17integral_constantINS4_4UMMA5MajorELSR_0EEESS_NSP_INSQ_7ScaleInELST_0EEESU_EEEEEENS4_6LayoutINS5_IJSC_SC_SC_EEENS5_IJNSA_ILi0EEESZ_SZ_EEEEENS5_IJNS4_10UnderscoreES12_S12_EEEEENS4_28SM100_TMA_2SM_LOAD_MULTICASTENS4_14ComposedLayoutINS4_7SwizzleILi1ELi4ELi3EEENS4_18smem_ptr_flag_bitsILi8EEENSX_INS5_IJNSA_ILi8EEESH_EEENS5_IJSH_SC_EEEEEEEvNS4_8identityENS4_18SM100_TMA_2SM_LOADES1F_vS1G_EENS_8epilogue10collective18CollectiveEpilogueINS1J_23Sm100TmaWarpSpecializedILi4ELi2ELi32ELb0ELb0EEEJNS5_IJNSA_ILi64EEESG_SH_EEENS5_IJNSX_IS1O_SC_EENSX_INS5_IJSH_SB_EEENS5_IJSC_SF_EEEEEEEESJ_SK_SJ_SK_NS1J_6fusion15FusionCallbacksIS1N_NS1V_17LinearCombinationISJ_fSJ_fLNS_15FloatRoundStyleE2EEES1P_S1U_JEEENS4_5SM1004TMEM4LOAD26SM100_TMEM_LOAD_32dp32b32xENS4_13SM90_TMA_LOADES1F_NS4_39AutoVectorizingCopyWithAssumedAlignmentILi128EEENS4_14SM90_TMA_STOREES1F_S27_S27_EEEvvEEEEvNT_6ParamsE)
        /*0044*/ 	.word	0x00000000
.L_30:


//--------------------- .nv.compat                --------------------------
	.section	.nv.compat,"",@"SHT_CUDA_COMPAT_INFO"
	.align	4
        /*0000*/ 	.byte	0x02, 0x09, 0x01, 0x00, 0x02, 0x02, 0x02, 0x00, 0x02, 0x05, 0x05, 0x00, 0x03, 0x07, 0x01, 0x01
        /*0010*/ 	.byte	0x02, 0x03, 0x01, 0x00, 0x02, 0x06, 0x01, 0x00, 0x04, 0x0b, 0x08, 0x00, 0x09, 0x00, 0x00, 0x00
        /*0020*/ 	.byte	0x00, 0x00, 0x00, 0x00


//--------------------- .nv.info._ZN7cutlass13device_kernelINS_4gemm6kernel13GemmUniversalIN4cute5tupleIJiiiiEEENS1_10collective13CollectiveMmaINS1_35MainloopSm100TmaUmmaWarpSpecializedILi5ELi2ELi4ENS5_IJNS4_1CILi2EEESB_NSA_ILi1EEEEEEEENS5_IJNSA_ILi128EEENSA_ILi256EEENSA_ILi32EEEEEENS_12float_e5m2_tENS5_IJlSC_lEEESJ_SK_NS4_8TiledMMAINS4_8MMA_AtomIJNS4_10MMA_TraitsINS4_25SM100_MMA_F8F6F4_2x1SM_SSEJSJ_SJ_fSF_SG_NS4_17integral_constantINS4_4UMMA5MajorELSR_0EEESS_NSP_INSQ_7ScaleInELST_0EEESU_EEEEEENS4_6LayoutINS5_IJSC_SC_SC_EEENS5_IJNSA_ILi0EEESZ_SZ_EEEEENS5_IJNS4_10UnderscoreES12_S12_EEEEENS4_28SM100_TMA_2SM_LOAD_MULTICASTENS4_14ComposedLayoutINS4_7SwizzleILi1ELi4ELi3EEENS4_18smem_ptr_flag_bitsILi8EEENSX_INS5_IJNSA_ILi8EEESH_EEENS5_IJSH_SC_EEEEEEEvNS4_8identityENS4_18SM100_TMA_2SM_LOADES1F_vS1G_EENS_8epilogue10collective18CollectiveEpilogueINS1J_23Sm100TmaWarpSpecializedILi4ELi2ELi32ELb0ELb0EEEJNS5_IJNSA_ILi64EEESG_SH_EEENS5_IJNSX_IS1O_SC_EENSX_INS5_IJSH_SB_EEENS5_IJSC_SF_EEEEEEEESJ_SK_SJ_SK_NS1J_6fusion15FusionCallbacksIS1N_NS1V_17LinearCombinationISJ_fSJ_fLNS_15FloatRoundStyleE2EEES1P_S1U_JEEENS4_5SM1004TMEM4LOAD26SM100_TMEM_LOAD_32dp32b32xENS4_13SM90_TMA_LOADES1F_NS4_39AutoVectorizingCopyWithAssumedAlignmentILi128EEENS4_14SM90_TMA_STOREES1F_S27_S27_EEEvvEEEEvNT_6ParamsE --------------------------
	.section	.nv.info._ZN7cutlass13device_kernelINS_4gemm6kernel13GemmUniversalIN4cute5tupleIJiiiiEEENS1_10collective13CollectiveMmaINS1_35MainloopSm100TmaUmmaWarpSpecializedILi5ELi2ELi4ENS5_IJNS4_1CILi2EEESB_NSA_ILi1EEEEEEEENS5_IJNSA_ILi128EEENSA_ILi256EEENSA_ILi32EEEEEENS_12float_e5m2_tENS5_IJlSC_lEEESJ_SK_NS4_8TiledMMAINS4_8MMA_AtomIJNS4_10MMA_TraitsINS4_25SM100_MMA_F8F6F4_2x1SM_SSEJSJ_SJ_fSF_SG_NS4_17integral_constantINS4_4UMMA5MajorELSR_0EEESS_NSP_INSQ_7ScaleInELST_0EEESU_EEEEEENS4_6LayoutINS5_IJSC_SC_SC_EEENS5_IJNSA_ILi0EEESZ_SZ_EEEEENS5_IJNS4_10UnderscoreES12_S12_EEEEENS4_28SM100_TMA_2SM_LOAD_MULTICASTENS4_14ComposedLayoutINS4_7SwizzleILi1ELi4ELi3EEENS4_18smem_ptr_flag_bitsILi8EEENSX_INS5_IJNSA_ILi8EEESH_EEENS5_IJSH_SC_EEEEEEEvNS4_8identityENS4_18SM100_TMA_2SM_LOADES1F_vS1G_EENS_8epilogue10collective18CollectiveEpilogueINS1J_23Sm100TmaWarpSpecializedILi4ELi2ELi32ELb0ELb0EEEJNS5_IJNSA_ILi64EEESG_SH_EEENS5_IJNSX_IS1O_SC_EENSX_INS5_IJSH_SB_EEENS5_IJSC_SF_EEEEEEEESJ_SK_SJ_SK_NS1J_6fusion15FusionCallbacksIS1N_NS1V_17LinearCombinationISJ_fSJ_fLNS_15FloatRoundStyleE2EEES1P_S1U_JEEENS4_5SM1004TMEM4LOAD26SM100_TMEM_LOAD_32dp32b32xENS4_13SM90_TMA_LOADES1F_NS4_39AutoVectorizingCopyWithAssumedAlignmentILi128EEENS4_14SM90_TMA_STOREES1F_S27_S27_EEEvvEEEEvNT_6ParamsE,"",@"SHT_CUDA_INFO"
	.sectionflags	@""
	.align	4


	//----- nvinfo : EIATTR_CUDA_API_VERSION
	.align		4
        /*0000*/ 	.byte	0x04, 0x37
        /*0002*/ 	.short	(.L_32 - .L_31)
.L_31:
        /*0004*/ 	.word	0x00000082


	//----- nvinfo : EIATTR_KPARAM_INFO
	.align		4
.L_32:
        /*0008*/ 	.byte	0x04, 0x17
        /*000a*/ 	.short	(.L_34 - .L_33)
.L_33:
        /*000c*/ 	.word	0x00000000
        /*0010*/ 	.short	0x0000
        /*0012*/ 	.short	0x0000
        /*0014*/ 	.byte	0x00, 0xf0, 0x01, 0x20


	//----- nvinfo : EIATTR_AT_ENTRY_FRAGMENTS
	.align		4
.L_34:
        /*0018*/ 	.byte	0x04, 0x4f
        /*001a*/ 	.short	(.L_36 - .L_35)


	//   ....[0]....
.L_35:
        /*001c*/ 	.word	0x00000007


	//----- nvinfo : EIATTR_RESERVED_SMEM_USED
	.align		4
.L_36:
        /*0020*/ 	.byte	0x01, 0x41
	.zero		2


	//----- nvinfo : EIATTR_SPARSE_MMA_MASK
	.align		4
        /*0024*/ 	.byte	0x03, 0x50
        /*0026*/ 	.short	0x0000


	//----- nvinfo : EIATTR_TCGEN05_2CTA_USED
	.align		4
        /*0028*/ 	.byte	0x01, 0x52
	.zero		2


	//----- nvinfo : EIATTR_MAXREG_COUNT
	.align		4
        /*002c*/ 	.byte	0x03, 0x1b
        /*002e*/ 	.short	0x00ff


	//----- nvinfo : EIATTR_NUM_BARRIERS
	.align		4
        /*0030*/ 	.byte	0x02, 0x4c
        /*0032*/ 	.byte	0x07
	.zero		1


	//----- nvinfo : EIATTR_EXTERNS
	.align		4
        /*0034*/ 	.byte	0x04, 0x0f
        /*0036*/ 	.short	(.L_38 - .L_37)


	//   ....[0]....
	.align		4
.L_37:
        /*0038*/ 	.word	index@(__assertfail)


	//----- nvinfo : EIATTR_MERCURY_ISA_VERSION
	.align		4
.L_38:
        /*003c*/ 	.byte	0x03, 0x5f
        /*003e*/ 	.short	0x0101


	//----- nvinfo : EIATTR_INT_WARP_WIDE_INSTR_OFFSETS
	.align		4
        /*0040*/ 	.byte	0x04, 0x31
        /*0042*/ 	.short	(.L_40 - .L_39)


	//   ....[0]....
.L_39:
        /*0044*/ 	.word	0x00000d90


	//   ....[1]....
        /*0048*/ 	.word	0x00000e30


	//   ....[2]....
        /*004c*/ 	.word	0x000041f0


	//   ....[3]....
        /*0050*/ 	.word	0x00004210


	//   ....[4]....
        /*0054*/ 	.word	0x00004240


	//   ....[5]....
        /*0058*/ 	.word	0x00004db0


	//   ....[6]....
        /*005c*/ 	.word	0x00004e50


	//   ....[7]....
        /*0060*/ 	.word	0x00004f00


	//   ....[8]....
        /*0064*/ 	.word	0x00004f70


	//   ....[9]....
        /*0068*/ 	.word	0x00005030


	//   ....[10]....
        /*006c*/ 	.word	0x000050d0


	//   ....[11]....
        /*0070*/ 	.word	0x00005140


	//   ....[12]....
        /*0074*/ 	.word	0x00005200


	//   ....[13]....
        /*0078*/ 	.word	0x000052a0


	//   ....[14]....
        /*007c*/ 	.word	0x00005340


	//   ....[15]....
        /*0080*/ 	.word	0x00005430


	//   ....[16]....
        /*0084*/ 	.word	0x00005500


	//----- nvinfo : EIATTR_COOP_GROUP_MASK_REGIDS
	.align		4
.L_40:
        /*0088*/ 	.byte	0x04, 0x29
        /*008a*/ 	.short	(.L_42 - .L_41)


	//   ....[0]....
.L_41:
        /*008c*/ 	.word	0xffffffff


	//   ....[1]....
        /*0090*/ 	.word	0xffffffff


	//   ....[2]....
        /*0094*/ 	.word	0xffffffff


	//   ....[3]....
        /*0098*/ 	.word	0xffffffff


	//   ....[4]....
        /*009c*/ 	.word	0xffffffff


	//   ....[5]....
        /*00a0*/ 	.word	0xffffffff


	//   ....[6]....
        /*00a4*/ 	.word	0xffffffff


	//   ....[7]....
        /*00a8*/ 	.word	0xffffffff


	//   ....[8]....
        /*00ac*/ 	.word	0xffffffff


	//   ....[9]....
        /*00b0*/ 	.word	0xffffffff


	//   ....[10]....
        /*00b4*/ 	.word	0xffffffff


	//   ....[11]....
        /*00b8*/ 	.word	0xffffffff


	//   ....[12]....
        /*00bc*/ 	.word	0xffffffff


	//   ....[13]....
        /*00c0*/ 	.word	0xffffffff


	//----- nvinfo : EIATTR_COOP_GROUP_INSTR_OFFSETS
	.align		4
.L_42:
        /*00c4*/ 	.byte	0x04, 0x28
        /*00c6*/ 	.short	(.L_44 - .L_43)


	//   ....[0]....
.L_43:
        /*00c8*/ 	.word	0x000000b0


	//   ....[1]....
        /*00cc*/ 	.word	0x00000520


	//   ....[2]....
        /*00d0*/ 	.word	0x00000700


	//   ....[3]....
        /*00d4*/ 	.word	0x00000890


	//   ....[4]....
        /*00d8*/ 	.word	0x00000980


	//   ....[5]....
        /*00dc*/ 	.word	0x00000ae0


	//   ....[6]....
        /*00e0*/ 	.word	0x00000c70


	//   ....[7]....
        /*00e4*/ 	.word	0x00000eb0


	//   ....[8]....
        /*00e8*/ 	.word	0x000021e0


	//   ....[9]....
        /*00ec*/ 	.word	0x00003120


	//   ....[10]....
        /*00f0*/ 	.word	0x000035f0


	//   ....[11]....
        /*00f4*/ 	.word	0x00003620


	//   ....[12]....
        /*00f8*/ 	.word	0x000040f0


	//   ....[13]....
        /*00fc*/ 	.word	0x00004300


	//----- nvinfo : EIATTR_VRC_CTA_INIT_COUNT
	.align		4
.L_44:
        /*0100*/ 	.byte	0x02, 0x4a
        /*0102*/ 	.byte	0x80
	.zero		1


	//----- nvinfo : EIATTR_SYSCALL_OFFSETS
	.align		4
        /*0104*/ 	.byte	0x04, 0x46
        /*0106*/ 	.short	(.L_46 - .L_45)


	//   ....[0]....
.L_45:
        /*0108*/ 	.word	0x00006080


	//   ....[1]....
        /*010c*/ 	.word	0x000061c0


	//   ....[2]....
        /*0110*/ 	.word	0x000069e0


	//   ....[3]....
        /*0114*/ 	.word	0x000077c0


	//   ....[4]....
        /*0118*/ 	.word	0x00008550


	//   ....[5]....
        /*011c*/ 	.word	0x00009300


	//----- nvinfo : EIATTR_MBARRIER_INSTR_OFFSETS
	.align		4
.L_46:
        /*0120*/ 	.byte	0x04, 0x39
        /*0122*/ 	.short	(.L_48 - .L_47)


	//   ....[0]....
.L_47:
        /*0124*/ 	.word	0x00000650
        /*0128*/ 	.word	0x000000ff
        /*012c*/ 	.word	0x00000000
        /*0130*/ 	.short	0x0100
        /*0132*/ 	.byte	0x04
	.zero		1


	//   ....[1]....
        /*0134*/ 	.word	0x00000660
        /*0138*/ 	.word	0x000000ff
        /*013c*/ 	.word	0x00000028
        /*0140*/ 	.short	0x0100
        /*0142*/ 	.byte	0x04
	.zero		1


	//   ....[2]....
        /*0144*/ 	.word	0x00000670
        /*0148*/ 	.word	0x000000ff
        /*014c*/ 	.word	0x00000008
        /*0150*/ 	.short	0x0100
        /*0152*/ 	.byte	0x04
	.zero		1


	//   ....[3]....
        /*0154*/ 	.word	0x00000680
        /*0158*/ 	.word	0x000000ff
        /*015c*/ 	.word	0x00000030
        /*0160*/ 	.short	0x0100
        /*0162*/ 	.byte	0x04
	.zero		1


	//   ....[4]....
        /*0164*/ 	.word	0x00000690
        /*0168*/ 	.word	0x000000ff
        /*016c*/ 	.word	0x00000010
        /*0170*/ 	.short	0x0100
        /*0172*/ 	.byte	0x04
	.zero		1


	//   ....[5]....
        /*0174*/ 	.word	0x000006a0
        /*0178*/ 	.word	0x000000ff
        /*017c*/ 	.word	0x00000038
        /*0180*/ 	.short	0x0100
        /*0182*/ 	.byte	0x04
	.zero		1


	//   ....[6]....
        /*0184*/ 	.word	0x000006b0
        /*0188*/ 	.word	0x000000ff
        /*018c*/ 	.word	0x00000018
        /*0190*/ 	.short	0x0100
        /*0192*/ 	.byte	0x04
	.zero		1


	//   ....[7]....
        /*0194*/ 	.word	0x000006c0
        /*0198*/ 	.word	0x000000ff
        /*019c*/ 	.word	0x00000040
        /*01a0*/ 	.short	0x0100
        /*01a2*/ 	.byte	0x04
	.zero		1


	//   ....[8]....
        /*01a4*/ 	.word	0x000006d0
        /*01a8*/ 	.word	0x000000ff
        /*01ac*/ 	.word	0x00000020
        /*01b0*/ 	.short	0x0100
        /*01b2*/ 	.byte	0x04
	.zero		1


	//   ....[9]....
        /*01b4*/ 	.word	0x000006e0
        /*01b8*/ 	.word	0x000000ff
        /*01bc*/ 	.word	0x00000048
        /*01c0*/ 	.short	0x0100
        /*01c2*/ 	.byte	0x04
	.zero		1


	//   ....[10]....
        /*01c4*/ 	.word	0x00000800
        /*01c8*/ 	.word	0x000000ff
        /*01cc*/ 	.word	0x00000050
        /*01d0*/ 	.short	0x0100
        /*01d2*/ 	.byte	0x04
	.zero		1


	//   ....[11]....
        /*01d4*/ 	.word	0x00000810
        /*01d8*/ 	.word	0x000000ff
        /*01dc*/ 	.word	0x00000070
        /*01e0*/ 	.short	0x0100
        /*01e2*/ 	.byte	0x04
	.zero		1


	//   ....[12]....
        /*01e4*/ 	.word	0x00000820
        /*01e8*/ 	.word	0x000000ff
        /*01ec*/ 	.word	0x00000058
        /*01f0*/ 	.short	0x0100
        /*01f2*/ 	.byte	0x04
	.zero		1


	//   ....[13]....
        /*01f4*/ 	.word	0x00000830
        /*01f8*/ 	.word	0x000000ff
        /*01fc*/ 	.word	0x00000078
        /*0200*/ 	.short	0x0100
        /*0202*/ 	.byte	0x04
	.zero		1


	//   ....[14]....
        /*0204*/ 	.word	0x00000840
        /*0208*/ 	.word	0x000000ff
        /*020c*/ 	.word	0x00000060
        /*0210*/ 	.short	0x0100
        /*0212*/ 	.byte	0x04
	.zero		1


	//   ....[15]....
        /*0214*/ 	.word	0x00000850
        /*0218*/ 	.word	0x000000ff
        /*021c*/ 	.word	0x00000080
        /*0220*/ 	.short	0x0100
        /*0222*/ 	.byte	0x04
	.zero		1


	//   ....[16]....
        /*0224*/ 	.word	0x00000860
        /*0228*/ 	.word	0x000000ff
        /*022c*/ 	.word	0x00000068
        /*0230*/ 	.short	0x0100
        /*0232*/ 	.byte	0x04
	.zero		1


	//   ....[17]....
        /*0234*/ 	.word	0x00000870
        /*0238*/ 	.word	0x000000ff
        /*023c*/ 	.word	0x00000088
        /*0240*/ 	.short	0x0100
        /*0242*/ 	.byte	0x04
	.zero		1


	//   ....[18]....
        /*0244*/ 	.word	0x00000950
        /*0248*/ 	.word	0x000000ff
        /*024c*/ 	.word	0x00000090
        /*0250*/ 	.short	0x0100
        /*0252*/ 	.byte	0x06
	.zero		1


	//   ....[19]....
        /*0254*/ 	.word	0x00000960
        /*0258*/ 	.word	0x000000ff
        /*025c*/ 	.word	0x00000098
        /*0260*/ 	.short	0x0100
        /*0262*/ 	.byte	0x06
	.zero		1


	//   ....[20]....
        /*0264*/ 	.word	0x00000a90
        /*0268*/ 	.word	0x000000ff
        /*026c*/ 	.word	0x000000a0
        /*0270*/ 	.short	0x0100
        /*0272*/ 	.byte	0x06
	.zero		1


	//   ....[21]....
        /*0274*/ 	.word	0x00000aa0
        /*0278*/ 	.word	0x000000ff
        /*027c*/ 	.word	0x000000b0
        /*0280*/ 	.short	0x0100
        /*0282*/ 	.byte	0x06
	.zero		1


	//   ....[22]....
        /*0284*/ 	.word	0x00000ab0
        /*0288*/ 	.word	0x000000ff
        /*028c*/ 	.word	0x000000a8
        /*0290*/ 	.short	0x0100
        /*0292*/ 	.byte	0x06
	.zero		1


	//   ....[23]....
        /*0294*/ 	.word	0x00000ac0
        /*0298*/ 	.word	0x000000ff
        /*029c*/ 	.word	0x000000b8
        /*02a0*/ 	.short	0x0100
        /*02a2*/ 	.byte	0x06
	.zero		1


	//   ....[24]....
        /*02a4*/ 	.word	0x00000be0
        /*02a8*/ 	.word	0x000000ff
        /*02ac*/ 	.word	0x000000c0
        /*02b0*/ 	.short	0x0100
        /*02b2*/ 	.byte	0x04
	.zero		1


	//   ....[25]....
        /*02b4*/ 	.word	0x00000bf0
        /*02b8*/ 	.word	0x000000ff
        /*02bc*/ 	.word	0x000000e0
        /*02c0*/ 	.short	0x0100
        /*02c2*/ 	.byte	0x04
	.zero		1


	//   ....[26]....
        /*02c4*/ 	.word	0x00000c00
        /*02c8*/ 	.word	0x000000ff
        /*02cc*/ 	.word	0x000000c8
        /*02d0*/ 	.short	0x0100
        /*02d2*/ 	.byte	0x04
	.zero		1


	//   ....[27]....
        /*02d4*/ 	.word	0x00000c10
        /*02d8*/ 	.word	0x000000ff
        /*02dc*/ 	.word	0x000000e8
        /*02e0*/ 	.short	0x0100
        /*02e2*/ 	.byte	0x04
	.zero		1


	//   ....[28]....
        /*02e4*/ 	.word	0x00000c20
        /*02e8*/ 	.word	0x000000ff
        /*02ec*/ 	.word	0x000000d0
        /*02f0*/ 	.short	0x0100
        /*02f2*/ 	.byte	0x04
	.zero		1


	//   ....[29]....
        /*02f4*/ 	.word	0x00000c30
        /*02f8*/ 	.word	0x000000ff
        /*02fc*/ 	.word	0x000000f0
        /*0300*/ 	.short	0x0100
        /*0302*/ 	.byte	0x04
	.zero		1


	//   ....[30]....
        /*0304*/ 	.word	0x00000c40
        /*0308*/ 	.word	0x000000ff
        /*030c*/ 	.word	0x000000d8
        /*0310*/ 	.short	0x0100
        /*0312*/ 	.byte	0x04
	.zero		1


	//   ....[31]....
        /*0314*/ 	.word	0x00000c50
        /*0318*/ 	.word	0x000000ff
        /*031c*/ 	.word	0x000000f8
        /*0320*/ 	.short	0x0100
        /*0322*/ 	.byte	0x04
	.zero		1


	//   ....[32]....
        /*0324*/ 	.word	0x00000d40
        /*0328*/ 	.word	0x000000ff
        /*032c*/ 	.word	0x00000100
        /*0330*/ 	.short	0x0100
        /*0332*/ 	.byte	0x04
	.zero		1


	//   ....[33]....
        /*0334*/ 	.word	0x00000d50
        /*0338*/ 	.word	0x000000ff
        /*033c*/ 	.word	0x00000110
        /*0340*/ 	.short	0x0100
        /*0342*/ 	.byte	0x04
	.zero		1


	//   ....[34]....
        /*0344*/ 	.word	0x00000d60
        /*0348*/ 	.word	0x000000ff
        /*034c*/ 	.word	0x00000108
        /*0350*/ 	.short	0x0100
        /*0352*/ 	.byte	0x04
	.zero		1


	//   ....[35]....
        /*0354*/ 	.word	0x00000d70
        /*0358*/ 	.word	0x000000ff
        /*035c*/ 	.word	0x00000118
        /*0360*/ 	.short	0x0100
        /*0362*/ 	.byte	0x04
	.zero		1


	//   ....[36]....
        /*0364*/ 	.word	0x00000e70
        /*0368*/ 	.word	0x000000ff
        /*036c*/ 	.word	0x00000120
        /*0370*/ 	.short	0x0100
        /*0372*/ 	.byte	0x06
	.zero		1


	//   ....[37]....
        /*0374*/ 	.word	0x00001a30
        /*0378*/ 	.word	0x00000000
        /*037c*/ 	.word	0x00000110
        /*0380*/ 	.short	0x010a
        /*0382*/ 	.byte	0xff
	.zero		1


	//   ....[38]....
        /*0384*/ 	.word	0x00001a50
        /*0388*/ 	.word	0x00000000
        /*038c*/ 	.word	0x00000100
        /*0390*/ 	.short	0x0101
        /*0392*/ 	.byte	0xff
	.zero		1


	//   ....[39]....
        /*0394*/ 	.word	0x00001b00
        /*0398*/ 	.word	0x000000ff
        /*039c*/ 	.word	0x00000028
        /*03a0*/ 	.short	0x010a
        /*03a2*/ 	.byte	0x04
	.zero		1


	//   ....[40]....
        /*03a4*/ 	.word	0x00001bd0
        /*03a8*/ 	.word	0x000000ff
        /*03ac*/ 	.word	0x00000028
        /*03b0*/ 	.short	0x010a
        /*03b2*/ 	.byte	0x21
	.zero		1


	//   ....[41]....
        /*03b4*/ 	.word	0x00001d80
        /*03b8*/ 	.word	0x000000ff
        /*03bc*/ 	.word	0x00000028
        /*03c0*/ 	.short	0x010a
        /*03c2*/ 	.byte	0x05
	.zero		1


	//   ....[42]....
        /*03c4*/ 	.word	0x00001e90
        /*03c8*/ 	.word	0x000000ff
        /*03cc*/ 	.word	0x00000098
        /*03d0*/ 	.short	0x0101
        /*03d2*/ 	.byte	0x0d
	.zero		1


	//   ....[43]....
        /*03d4*/ 	.word	0x00001eb0
        /*03d8*/ 	.word	0x000000ff
        /*03dc*/ 	.word	0x00000028
        /*03e0*/ 	.short	0x010a
        /*03e2*/ 	.byte	0x04
	.zero		1


	//   ....[44]....
        /*03e4*/ 	.word	0x00001f30
        /*03e8*/ 	.word	0x000000ff
        /*03ec*/ 	.word	0x00000028
        /*03f0*/ 	.short	0x010a
        /*03f2*/ 	.byte	0x11
	.zero		1


	//   ....[45]....
        /*03f4*/ 	.word	0x000020d0
        /*03f8*/ 	.word	0x000000ff
        /*03fc*/ 	.word	0x00000028
        /*0400*/ 	.short	0x010a
        /*0402*/ 	.byte	0x05
	.zero		1


	//   ....[46]....
        /*0404*/ 	.word	0x00002210
        /*0408*/ 	.word	0x00000003
        /*040c*/ 	.word	0x000000a0
        /*0410*/ 	.short	0x010a
        /*0412*/ 	.byte	0xff
	.zero		1


	//   ....[47]....
        /*0414*/ 	.word	0x00002360
        /*0418*/ 	.word	0x00000000
        /*041c*/ 	.word	0x00000000
        /*0420*/ 	.short	0x0101
        /*0422*/ 	.byte	0xff
	.zero		1


	//   ....[48]....
        /*0424*/ 	.word	0x00002910
        /*0428*/ 	.word	0x000000ff
        /*042c*/ 	.word	0x00000000
        /*0430*/ 	.short	0x010a
        /*0432*/ 	.byte	0x04
	.zero		1


	//   ....[49]....
        /*0434*/ 	.word	0x000029a0
        /*0438*/ 	.word	0x000000ff
        /*043c*/ 	.word	0x00000000
        /*0440*/ 	.short	0x010a
        /*0442*/ 	.byte	0x05
	.zero		1


	//   ....[50]....
        /*0444*/ 	.word	0x00002a30
        /*0448*/ 	.word	0x000000ff
        /*044c*/ 	.word	0x00000000
        /*0450*/ 	.short	0x010a
        /*0452*/ 	.byte	0x05
	.zero		1


	//   ....[51]....
        /*0454*/ 	.word	0x00002ac0
        /*0458*/ 	.word	0x000000ff
        /*045c*/ 	.word	0x00000000
        /*0460*/ 	.short	0x010a
        /*0462*/ 	.byte	0x05
	.zero		1


	//   ....[52]....
        /*0464*/ 	.word	0x00002b60
        /*0468*/ 	.word	0x00000000
        /*046c*/ 	.word	0x00000000
        /*0470*/ 	.short	0x010a
        /*0472*/ 	.byte	0xff
	.zero		1


	//   ....[53]....
        /*0474*/ 	.word	0x00002c80
        /*0478*/ 	.word	0x00000002
        /*047c*/ 	.word	0x00000100
        /*0480*/ 	.short	0x010a
        /*0482*/ 	.byte	0xff
	.zero		1


	//   ....[54]....
        /*0484*/ 	.word	0x00002ce0
        /*0488*/ 	.word	0x00000004
        /*048c*/ 	.word	0x00000000
        /*0490*/ 	.short	0x0101
        /*0492*/ 	.byte	0xff
	.zero		1


	//   ....[55]....
        /*0494*/ 	.word	0x00002d00
        /*0498*/ 	.word	0x000000ff
        /*049c*/ 	.word	0x000000b0
        /*04a0*/ 	.short	0x010a
        /*04a2*/ 	.byte	0x04
	.zero		1


	//   ....[56]....
        /*04a4*/ 	.word	0x00002e20
        /*04a8*/ 	.word	0x00000002
        /*04ac*/ 	.word	0x000000a0
        /*04b0*/ 	.short	0x010a
        /*04b2*/ 	.byte	0xff
	.zero		1


	//   ....[57]....
        /*04b4*/ 	.word	0x00002f30
        /*04b8*/ 	.word	0x00000002
        /*04bc*/ 	.word	0x00000000
        /*04c0*/ 	.short	0x0101
        /*04c2*/ 	.byte	0xff
	.zero		1


	//   ....[58]....
        /*04c4*/ 	.word	0x00002fc0
        /*04c8*/ 	.word	0x000000ff
        /*04cc*/ 	.word	0x000000b0
        /*04d0*/ 	.short	0x0106
        /*04d2*/ 	.byte	0x04
	.zero		1


	//   ....[59]....
        /*04d4*/ 	.word	0x00002fe0
        /*04d8*/ 	.word	0x000000ff
        /*04dc*/ 	.word	0x000000b0
        /*04e0*/ 	.short	0x010a
        /*04e2*/ 	.byte	0x04
	.zero		1


	//   ....[60]....
        /*04e4*/ 	.word	0x00003070
        /*04e8*/ 	.word	0x000000ff
        /*04ec*/ 	.word	0x000000b0
        /*04f0*/ 	.short	0x0106
        /*04f2*/ 	.byte	0x07
	.zero		1


	//   ....[61]....
        /*04f4*/ 	.word	0x000030b0
        /*04f8*/ 	.word	0x00000000
        /*04fc*/ 	.word	0x000000b0
        /*0500*/ 	.short	0x010a
        /*0502*/ 	.byte	0xff
	.zero		1


	//   ....[62]....
        /*0504*/ 	.word	0x000032f0
        /*0508*/ 	.word	0x000000ff
        /*050c*/ 	.word	0x00000008
        /*0510*/ 	.short	0x010a
        /*0512*/ 	.byte	0x05
	.zero		1


	//   ....[63]....
        /*0514*/ 	.word	0x00003310
        /*0518*/ 	.word	0x000000ff
        /*051c*/ 	.word	0x00000008
        /*0520*/ 	.short	0x010a
        /*0522*/ 	.byte	0x05
	.zero		1


	//   ....[64]....
        /*0524*/ 	.word	0x000034a0
        /*0528*/ 	.word	0x000000ff
        /*052c*/ 	.word	0x00000008
        /*0530*/ 	.short	0x010a
        /*0532*/ 	.byte	0x05
	.zero		1


	//   ....[65]....
        /*0534*/ 	.word	0x000034c0
        /*0538*/ 	.word	0x000000ff
        /*053c*/ 	.word	0x00000008
        /*0540*/ 	.short	0x010a
        /*0542*/ 	.byte	0x05
	.zero		1


	//   ....[66]....
        /*0544*/ 	.word	0x00003580
        /*0548*/ 	.word	0x000000ff
        /*054c*/ 	.word	0x00000000
        /*0550*/ 	.short	0x0101
        /*0552*/ 	.byte	0x04
	.zero		1


	//   ....[67]....
        /*0554*/ 	.word	0x00003860
        /*0558*/ 	.word	0x00000000
        /*055c*/ 	.word	0x000000a0
        /*0560*/ 	.short	0x010a
        /*0562*/ 	.byte	0xff
	.zero		1


	//   ....[68]....
        /*0564*/ 	.word	0x00003920
        /*0568*/ 	.word	0x00000000
        /*056c*/ 	.word	0x00000000
        /*0570*/ 	.short	0x0101
        /*0572*/ 	.byte	0xff
	.zero		1


	//   ....[69]....
        /*0574*/ 	.word	0x000039d0
        /*0578*/ 	.word	0x000000ff
        /*057c*/ 	.word	0x00000000
        /*0580*/ 	.short	0x010a
        /*0582*/ 	.byte	0x04
	.zero		1


	//   ....[70]....
        /*0584*/ 	.word	0x000039e0
        /*0588*/ 	.word	0x000000ff
        /*058c*/ 	.word	0x000000e0
        /*0590*/ 	.short	0x010a
        /*0592*/ 	.byte	0x13
	.zero		1


	//   ....[71]....
        /*0594*/ 	.word	0x00003aa0
        /*0598*/ 	.word	0x000000ff
        /*059c*/ 	.word	0x00000000
        /*05a0*/ 	.short	0x010a
        /*05a2*/ 	.byte	0x06
	.zero		1


	//   ....[72]....
        /*05a4*/ 	.word	0x00003bc0
        /*05a8*/ 	.word	0x000000ff
        /*05ac*/ 	.word	0x00000000
        /*05b0*/ 	.short	0x010a
        /*05b2*/ 	.byte	0x04
	.zero		1


	//   ....[73]....
        /*05b4*/ 	.word	0x00003de0
        /*05b8*/ 	.word	0x000000ff
        /*05bc*/ 	.word	0x00000000
        /*05c0*/ 	.short	0x010a
        /*05c2*/ 	.byte	0x04
	.zero		1


	//   ....[74]....
        /*05c4*/ 	.word	0x00003e70
        /*05c8*/ 	.word	0x000000ff
        /*05cc*/ 	.word	0x00000000
        /*05d0*/ 	.short	0x010a
        /*05d2*/ 	.byte	0x05
	.zero		1


	//   ....[75]....
        /*05d4*/ 	.word	0x00003f00
        /*05d8*/ 	.word	0x000000ff
        /*05dc*/ 	.word	0x00000000
        /*05e0*/ 	.short	0x010a
        /*05e2*/ 	.byte	0x05
	.zero		1


	//   ....[76]....
        /*05e4*/ 	.word	0x00003fa0
        /*05e8*/ 	.word	0x00000000
        /*05ec*/ 	.word	0x00000000
        /*05f0*/ 	.short	0x010a
        /*05f2*/ 	.byte	0xff
	.zero		1


	//   ....[77]....
        /*05f4*/ 	.word	0x00003fe0
        /*05f8*/ 	.word	0x00000000
        /*05fc*/ 	.word	0x00000000
        /*0600*/ 	.short	0x010a
        /*0602*/ 	.byte	0xff
	.zero		1


	//   ....[78]....
        /*0604*/ 	.word	0x00004050
        /*0608*/ 	.word	0x000000ff
        /*060c*/ 	.word	0x00000000
        /*0610*/ 	.short	0x0101
        /*0612*/ 	.byte	0x04
	.zero		1


	//   ....[79]....
        /*0614*/ 	.word	0x00004090
        /*0618*/ 	.word	0x000000ff
        /*061c*/ 	.word	0x00000120
        /*0620*/ 	.short	0x010a
        /*0622*/ 	.byte	0x0d
	.zero		1


	//   ....[80]....
        /*0624*/ 	.word	0x000040e0
        /*0628*/ 	.word	0x000000ff
        /*062c*/ 	.word	0x00000000
        /*0630*/ 	.short	0x0101
        /*0632*/ 	.byte	0x04
	.zero		1


	//   ....[81]....
        /*0634*/ 	.word	0x000045b0
        /*0638*/ 	.word	0x0000000c
        /*063c*/ 	.word	0x000000a0
        /*0640*/ 	.short	0x010a
        /*0642*/ 	.byte	0xff
	.zero		1


	//   ....[82]....
        /*0644*/ 	.word	0x00004720
        /*0648*/ 	.word	0x00000000
        /*064c*/ 	.word	0x00000000
        /*0650*/ 	.short	0x0101
        /*0652*/ 	.byte	0xff
	.zero		1


	//   ....[83]....
        /*0654*/ 	.word	0x00004bb0
        /*0658*/ 	.word	0x000000ff
        /*065c*/ 	.word	0x00000098
        /*0660*/ 	.short	0x010a
        /*0662*/ 	.byte	0x15
	.zero		1


	//   ....[84]....
        /*0664*/ 	.word	0x00004d30
        /*0668*/ 	.word	0x000000ff
        /*066c*/ 	.word	0x00000070
        /*0670*/ 	.short	0x010a
        /*0672*/ 	.byte	0x15
	.zero		1


	//   ....[85]....
        /*0674*/ 	.word	0x00004f20
        /*0678*/ 	.word	0x000000ff
        /*067c*/ 	.word	0x00000050
        /*0680*/ 	.short	0x010b
        /*0682*/ 	.byte	0x15
	.zero		1


	//   ....[86]....
        /*0684*/ 	.word	0x00004f30
        /*0688*/ 	.word	0x000000ff
        /*068c*/ 	.word	0x00000000
        /*0690*/ 	.short	0x0101
        /*0692*/ 	.byte	0x2e
	.zero		1


	//   ....[87]....
        /*0694*/ 	.word	0x00004f40
        /*0698*/ 	.word	0x000000ff
        /*069c*/ 	.word	0x00000078
        /*06a0*/ 	.short	0x010a
        /*06a2*/ 	.byte	0x15
	.zero		1


	//   ....[88]....
        /*06a4*/ 	.word	0x000050f0
        /*06a8*/ 	.word	0x000000ff
        /*06ac*/ 	.word	0x00000058
        /*06b0*/ 	.short	0x010b
        /*06b2*/ 	.byte	0x15
	.zero		1


	//   ....[89]....
        /*06b4*/ 	.word	0x00005100
        /*06b8*/ 	.word	0x000000ff
        /*06bc*/ 	.word	0x00000000
        /*06c0*/ 	.short	0x0101
        /*06c2*/ 	.byte	0x27
	.zero		1


	//   ....[90]....
        /*06c4*/ 	.word	0x00005110
        /*06c8*/ 	.word	0x000000ff
        /*06cc*/ 	.word	0x00000080
        /*06d0*/ 	.short	0x010a
        /*06d2*/ 	.byte	0x15
	.zero		1


	//   ....[91]....
        /*06d4*/ 	.word	0x000052c0
        /*06d8*/ 	.word	0x000000ff
        /*06dc*/ 	.word	0x00000060
        /*06e0*/ 	.short	0x010b
        /*06e2*/ 	.byte	0x15
	.zero		1


	//   ....[92]....
        /*06e4*/ 	.word	0x000052d0
        /*06e8*/ 	.word	0x000000ff
        /*06ec*/ 	.word	0x00000000
        /*06f0*/ 	.short	0x0101
        /*06f2*/ 	.byte	0x26
	.zero		1


	//   ....[93]....
        /*06f4*/ 	.word	0x000052e0
        /*06f8*/ 	.word	0x000000ff
        /*06fc*/ 	.word	0x00000088
        /*0700*/ 	.short	0x010a
        /*0702*/ 	.byte	0x15
	.zero		1


	//   ....[94]....
        /*0704*/ 	.word	0x00005520
        /*0708*/ 	.word	0x000000ff
        /*070c*/ 	.word	0x00000068
        /*0710*/ 	.short	0x010b
        /*0712*/ 	.byte	0x15
	.zero		1


	//   ....[95]....
        /*0714*/ 	.word	0x00005530
        /*0718*/ 	.word	0x000000ff
        /*071c*/ 	.word	0x00000000
        /*0720*/ 	.short	0x0101
        /*0722*/ 	.byte	0x25
	.zero		1


	//   ....[96]....
        /*0724*/ 	.word	0x00005570
        /*0728*/ 	.word	0x000000ff
        /*072c*/ 	.word	0x00000070
        /*0730*/ 	.short	0x010a
        /*0732*/ 	.byte	0x15
	.zero		1


	//   ....[97]....
        /*0734*/ 	.word	0x00005590
        /*0738*/ 	.word	0x000000ff
        /*073c*/ 	.word	0x00000078
        /*0740*/ 	.short	0x010a
        /*0742*/ 	.byte	0x15
	.zero		1


	//   ....[98]....
        /*0744*/ 	.word	0x000055b0
        /*0748*/ 	.word	0x000000ff
        /*074c*/ 	.word	0x00000080
        /*0750*/ 	.short	0x010a
        /*0752*/ 	.byte	0x15
	.zero		1


	//   ....[99]....
        /*0754*/ 	.word	0x000055f0
        /*0758*/ 	.word	0x00000000
        /*075c*/ 	.word	0x00000088
        /*0760*/ 	.short	0x010a
        /*0762*/ 	.byte	0xff
	.zero		1


	//   ....[100]....
        /*0764*/ 	.word	0x00005910
        /*0768*/ 	.word	0x00000003
        /*076c*/ 	.word	0x000000a0
        /*0770*/ 	.short	0x010a
        /*0772*/ 	.byte	0xff
	.zero		1


	//   ....[101]....
        /*0774*/ 	.word	0x00005a90
        /*0778*/ 	.word	0x00000000
        /*077c*/ 	.word	0x00000000
        /*0780*/ 	.short	0x0101
        /*0782*/ 	.byte	0xff
	.zero		1


	//   ....[102]....
        /*0784*/ 	.word	0x000065b0
        /*0788*/ 	.word	0x00000005
        /*078c*/ 	.word	0x00000050
        /*0790*/ 	.short	0x010a
        /*0792*/ 	.byte	0xff
	.zero		1


	//   ....[103]....
        /*0794*/ 	.word	0x000065f0
        /*0798*/ 	.word	0x0000005a
        /*079c*/ 	.word	0x000000c0
        /*07a0*/ 	.short	0x010a
        /*07a2*/ 	.byte	0xff
	.zero		1


	//   ....[104]....
        /*07a4*/ 	.word	0x00006730
        /*07a8*/ 	.word	0x00000005
        /*07ac*/ 	.word	0x00000050
        /*07b0*/ 	.short	0x010a
        /*07b2*/ 	.byte	0xff
	.zero		1


	//   ....[105]....
        /*07b4*/ 	.word	0x00006860
        /*07b8*/ 	.word	0x00000000
        /*07bc*/ 	.word	0x00000000
        /*07c0*/ 	.short	0x0101
        /*07c2*/ 	.byte	0xff
	.zero		1


	//   ....[106]....
        /*07c4*/ 	.word	0x000068c0
        /*07c8*/ 	.word	0x0000005a
        /*07cc*/ 	.word	0x000000c0
        /*07d0*/ 	.short	0x010a
        /*07d2*/ 	.byte	0xff
	.zero		1


	//   ....[107]....
        /*07d4*/ 	.word	0x00007460
        /*07d8*/ 	.word	0x00000067
        /*07dc*/ 	.word	0x00000050
        /*07e0*/ 	.short	0x010a
        /*07e2*/ 	.byte	0xff
	.zero		1


	//   ....[108]....
        /*07e4*/ 	.word	0x00007530
        /*07e8*/ 	.word	0x00000067
        /*07ec*/ 	.word	0x00000050
        /*07f0*/ 	.short	0x010a
        /*07f2*/ 	.byte	0xff
	.zero		1


	//   ....[109]....
        /*07f4*/ 	.word	0x00007660
        /*07f8*/ 	.word	0x00000000
        /*07fc*/ 	.word	0x00000000
        /*0800*/ 	.short	0x0101
        /*0802*/ 	.byte	0xff
	.zero		1


	//   ....[110]....
        /*0804*/ 	.word	0x000081f0
        /*0808*/ 	.word	0x00000067
        /*080c*/ 	.word	0x00000050
        /*0810*/ 	.short	0x010a
        /*0812*/ 	.byte	0xff
	.zero		1


	//   ....[111]....
        /*0814*/ 	.word	0x000082c0
        /*0818*/ 	.word	0x00000067
        /*081c*/ 	.word	0x00000050
        /*0820*/ 	.short	0x010a
        /*0822*/ 	.byte	0xff
	.zero		1


	//   ....[112]....
        /*0824*/ 	.word	0x000083f0
        /*0828*/ 	.word	0x00000000
        /*082c*/ 	.word	0x00000000
        /*0830*/ 	.short	0x0101
        /*0832*/ 	.byte	0xff
	.zero		1


	//   ....[113]....
        /*0834*/ 	.word	0x00008fa0
        /*0838*/ 	.word	0x00000066
        /*083c*/ 	.word	0x00000050
        /*0840*/ 	.short	0x010a
        /*0842*/ 	.byte	0xff
	.zero		1


	//   ....[114]....
        /*0844*/ 	.word	0x00009070
        /*0848*/ 	.word	0x00000066
        /*084c*/ 	.word	0x00000050
        /*0850*/ 	.short	0x010a
        /*0852*/ 	.byte	0xff
	.zero		1


	//   ....[115]....
        /*0854*/ 	.word	0x000091a0
        /*0858*/ 	.word	0x00000000
        /*085c*/ 	.word	0x00000000
        /*0860*/ 	.short	0x0101
        /*0862*/ 	.byte	0xff
	.zero		1


	//   ....[116]....
        /*0864*/ 	.word	0x00009480
        /*0868*/ 	.word	0x0000005a
        /*086c*/ 	.word	0x00000000
        /*0870*/ 	.short	0x0101
        /*0872*/ 	.byte	0xff
	.zero		1


	//   ....[117]....
        /*0874*/ 	.word	0x00009e40
        /*0878*/ 	.word	0x00000000
        /*087c*/ 	.word	0x00000110
        /*0880*/ 	.short	0x010a
        /*0882*/ 	.byte	0xff
	.zero		1


	//   ....[118]....
        /*0884*/ 	.word	0x00009ea0
        /*0888*/ 	.word	0x00000000
        /*088c*/ 	.word	0x00000028
        /*0890*/ 	.short	0x010a
        /*0892*/ 	.byte	0xff
	.zero		1


	//   ....[119]....
        /*0894*/ 	.word	0x00009f00
        /*0898*/ 	.word	0x00000000
        /*089c*/ 	.word	0x00000028
        /*08a0*/ 	.short	0x010a
        /*08a2*/ 	.byte	0xff
	.zero		1


	//   ....[120]....
        /*08a4*/ 	.word	0x00009f50
        /*08a8*/ 	.word	0x00000003
        /*08ac*/ 	.word	0x000000a0
        /*08b0*/ 	.short	0x010a
        /*08b2*/ 	.byte	0xff
	.zero		1


	//   ....[121]....
        /*08b4*/ 	.word	0x00009fb0
        /*08b8*/ 	.word	0x00000000
        /*08bc*/ 	.word	0x00000000
        /*08c0*/ 	.short	0x010a
        /*08c2*/ 	.byte	0xff
	.zero		1


	//   ....[122]....
        /*08c4*/ 	.word	0x0000a010
        /*08c8*/ 	.word	0x00000000
        /*08cc*/ 	.word	0x00000000
        /*08d0*/ 	.short	0x010a
        /*08d2*/ 	.byte	0xff
	.zero		1


	//   ....[123]....
        /*08d4*/ 	.word	0x0000a070
        /*08d8*/ 	.word	0x00000000
        /*08dc*/ 	.word	0x00000000
        /*08e0*/ 	.short	0x010a
        /*08e2*/ 	.byte	0xff
	.zero		1


	//   ....[124]....
        /*08e4*/ 	.word	0x0000a0d0
        /*08e8*/ 	.word	0x00000000
        /*08ec*/ 	.word	0x00000000
        /*08f0*/ 	.short	0x010a
        /*08f2*/ 	.byte	0xff
	.zero		1


	//   ....[125]....
        /*08f4*/ 	.word	0x0000a120
        /*08f8*/ 	.word	0x00000002
        /*08fc*/ 	.word	0x00000100
        /*0900*/ 	.short	0x010a
        /*0902*/ 	.byte	0xff
	.zero		1


	//   ....[126]....
        /*0904*/ 	.word	0x0000a180
        /*0908*/ 	.word	0x00000002
        /*090c*/ 	.word	0x000000b0
        /*0910*/ 	.short	0x010a
        /*0912*/ 	.byte	0xff
	.zero		1


	//   ....[127]....
        /*0914*/ 	.word	0x0000a1d0
        /*0918*/ 	.word	0x00000002
        /*091c*/ 	.word	0x000000a0
        /*0920*/ 	.short	0x010a
        /*0922*/ 	.byte	0xff
	.zero		1


	//   ....[128]....
        /*0924*/ 	.word	0x0000a230
        /*0928*/ 	.word	0x00000000
        /*092c*/ 	.word	0x000000b0
        /*0930*/ 	.short	0x010a
        /*0932*/ 	.byte	0xff
	.zero		1


	//   ....[129]....
        /*0934*/ 	.word	0x0000a290
        /*0938*/ 	.word	0x00000000
        /*093c*/ 	.word	0x00000008
        /*0940*/ 	.short	0x010a
        /*0942*/ 	.byte	0xff
	.zero		1


	//   ....[130]....
        /*0944*/ 	.word	0x0000a370
        /*0948*/ 	.word	0x00000000
        /*094c*/ 	.word	0x00000008
        /*0950*/ 	.short	0x010a
        /*0952*/ 	.byte	0xff
	.zero		1


	//   ....[131]....
        /*0954*/ 	.word	0x0000a3c0
        /*0958*/ 	.word	0x00000000
        /*095c*/ 	.word	0x000000a0
        /*0960*/ 	.short	0x010a
        /*0962*/ 	.byte	0xff
	.zero		1


	//   ....[132]....
        /*0964*/ 	.word	0x0000a420
        /*0968*/ 	.word	0x00000000
        /*096c*/ 	.word	0x000000e0
        /*0970*/ 	.short	0x010a
        /*0972*/ 	.byte	0xff
	.zero		1


	//   ....[133]....
        /*0974*/ 	.word	0x0000a480
        /*0978*/ 	.word	0x00000000
        /*097c*/ 	.word	0x00000000
        /*0980*/ 	.short	0x010a
        /*0982*/ 	.byte	0xff
	.zero		1


	//   ....[134]....
        /*0984*/ 	.word	0x0000a4e0
        /*0988*/ 	.word	0x00000000
        /*098c*/ 	.word	0x00000000
        /*0990*/ 	.short	0x010a
        /*0992*/ 	.byte	0xff
	.zero		1


	//   ....[135]....
        /*0994*/ 	.word	0x0000a540
        /*0998*/ 	.word	0x00000000
        /*099c*/ 	.word	0x00000000
        /*09a0*/ 	.short	0x010a
        /*09a2*/ 	.byte	0xff
	.zero		1


	//   ....[136]....
        /*09a4*/ 	.word	0x0000a5a0
        /*09a8*/ 	.word	0x00000000
        /*09ac*/ 	.word	0x00000000
        /*09b0*/ 	.short	0x010a
        /*09b2*/ 	.byte	0xff
	.zero		1


	//   ....[137]....
        /*09b4*/ 	.word	0x0000a600
        /*09b8*/ 	.word	0x00000000
        /*09bc*/ 	.word	0x00000120
        /*09c0*/ 	.short	0x010a
        /*09c2*/ 	.byte	0xff
	.zero		1


	//   ....[138]....
        /*09c4*/ 	.word	0x0000a650
        /*09c8*/ 	.word	0x0000000c
        /*09cc*/ 	.word	0x000000a0
        /*09d0*/ 	.short	0x010a
        /*09d2*/ 	.byte	0xff
	.zero		1


	//   ....[139]....
        /*09d4*/ 	.word	0x0000a6b0
        /*09d8*/ 	.word	0x00000000
        /*09dc*/ 	.word	0x00000098
        /*09e0*/ 	.short	0x010a
        /*09e2*/ 	.byte	0xff
	.zero		1


	//   ....[140]....
        /*09e4*/ 	.word	0x0000a710
        /*09e8*/ 	.word	0x00000000
        /*09ec*/ 	.word	0x00000070
        /*09f0*/ 	.short	0x010a
        /*09f2*/ 	.byte	0xff
	.zero		1


	//   ....[141]....
        /*09f4*/ 	.word	0x0000a770
        /*09f8*/ 	.word	0x00000000
        /*09fc*/ 	.word	0x00000078
        /*0a00*/ 	.short	0x010a
        /*0a02*/ 	.byte	0xff
	.zero		1


	//   ....[142]....
        /*0a04*/ 	.word	0x0000a7d0
        /*0a08*/ 	.word	0x00000000
        /*0a0c*/ 	.word	0x00000080
        /*0a10*/ 	.short	0x010a
        /*0a12*/ 	.byte	0xff
	.zero		1


	//   ....[143]....
        /*0a14*/ 	.word	0x0000a830
        /*0a18*/ 	.word	0x00000000
        /*0a1c*/ 	.word	0x00000088
        /*0a20*/ 	.short	0x010a
        /*0a22*/ 	.byte	0xff
	.zero		1


	//   ....[144]....
        /*0a24*/ 	.word	0x0000a890
        /*0a28*/ 	.word	0x00000000
        /*0a2c*/ 	.word	0x00000070
        /*0a30*/ 	.short	0x010a
        /*0a32*/ 	.byte	0xff
	.zero		1


	//   ....[145]....
        /*0a34*/ 	.word	0x0000a8f0
        /*0a38*/ 	.word	0x00000000
        /*0a3c*/ 	.word	0x00000078
        /*0a40*/ 	.short	0x010a
        /*0a42*/ 	.byte	0xff
	.zero		1


	//   ....[146]....
        /*0a44*/ 	.word	0x0000a950
        /*0a48*/ 	.word	0x00000000
        /*0a4c*/ 	.word	0x00000080
        /*0a50*/ 	.short	0x010a
        /*0a52*/ 	.byte	0xff
	.zero		1


	//   ....[147]....
        /*0a54*/ 	.word	0x0000a9a0
        /*0a58*/ 	.word	0x00000003
        /*0a5c*/ 	.word	0x000000a0
        /*0a60*/ 	.short	0x010a
        /*0a62*/ 	.byte	0xff
	.zero		1


	//   ....[148]....
        /*0a64*/ 	.word	0x0000a9f0
        /*0a68*/ 	.word	0x00000005
        /*0a6c*/ 	.word	0x00000050
        /*0a70*/ 	.short	0x010a
        /*0a72*/ 	.byte	0xff
	.zero		1


	//   ....[149]....
        /*0a74*/ 	.word	0x0000aa40
        /*0a78*/ 	.word	0x0000005a
        /*0a7c*/ 	.word	0x000000c0
        /*0a80*/ 	.short	0x010a
        /*0a82*/ 	.byte	0xff
	.zero		1


	//   ....[150]....
        /*0a84*/ 	.word	0x0000aa90
        /*0a88*/ 	.word	0x00000067
        /*0a8c*/ 	.word	0x00000050
        /*0a90*/ 	.short	0x010a
        /*0a92*/ 	.byte	0xff
	.zero		1


	//   ....[151]....
        /*0a94*/ 	.word	0x0000aae0
        /*0a98*/ 	.word	0x00000067
        /*0a9c*/ 	.word	0x00000050
        /*0aa0*/ 	.short	0x010a
        /*0aa2*/ 	.byte	0xff
	.zero		1


	//   ....[152]....
        /*0aa4*/ 	.word	0x0000ab30
        /*0aa8*/ 	.word	0x00000066
        /*0aac*/ 	.word	0x00000050
        /*0ab0*/ 	.short	0x010a
        /*0ab2*/ 	.byte	0xff
	.zero		1


	//----- nvinfo : EIATTR_NUM_MBARRIERS
	.align		4
.L_48:
        /*0ab4*/ 	.byte	0x03, 0x38
        /*0ab6*/ 	.short	0x0025


	//----- nvinfo : EIATTR_EXIT_INSTR_OFFSETS
	.align		4
        /*0ab8*/ 	.byte	0x04, 0x1c
        /*0aba*/ 	.short	(.L_50 - .L_49)


	//   ....[0]....
.L_49:
        /*0abc*/ 	.word	0x00002b90


	//   ....[1]....
        /*0ac0*/ 	.word	0x00003080


	//   ....[2]....
        /*0ac4*/ 	.word	0x000030e0


	//   ....[3]....
        /*0ac8*/ 	.word	0x00004310


	//   ....[4]....
        /*0acc*/ 	.word	0x00005620


	//   ....[5]....
        /*0ad0*/ 	.word	0x00005660


	//   ....[6]....
        /*0ad4*/ 	.word	0x00009e30


	//----- nvinfo : EIATTR_MAX_THREADS
	.align		4
.L_50:
        /*0ad8*/ 	.byte	0x04, 0x05
        /*0ada*/ 	.short	(.L_52 - .L_51)
.L_51:
        /*0adc*/ 	.word	0x00000100
        /*0ae0*/ 	.word	0x00000001
        /*0ae4*/ 	.word	0x00000001


	//----- nvinfo : EIATTR_CRS_STACK_SIZE
	.align		4
.L_52:
        /*0ae8*/ 	.byte	0x04, 0x1e
        /*0aea*/ 	.short	(.L_54 - .L_53)
.L_53:
        /*0aec*/ 	.word	0x00000000


	//----- nvinfo : EIATTR_CBANK_PARAM_SIZE
	.align		4
.L_54:
        /*0af0*/ 	.byte	0x03, 0x19
        /*0af2*/ 	.short	0x0800


	//----- nvinfo : EIATTR_PARAM_CBANK
	.align		4
        /*0af4*/ 	.byte	0x04, 0x0a
        /*0af6*/ 	.short	(.L_56 - .L_55)
	.align		4
.L_55:
        /*0af8*/ 	.word	index@(.nv.constant0._ZN7cutlass13device_kernelINS_4gemm6kernel13GemmUniversalIN4cute5tupleIJiiiiEEENS1_10collective13CollectiveMmaINS1_35MainloopSm100TmaUmmaWarpSpecializedILi5ELi2ELi4ENS5_IJNS4_1CILi2EEESB_NSA_ILi1EEEEEEEENS5_IJNSA_ILi128EEENSA_ILi256EEENSA_ILi32EEEEEENS_12float_e5m2_tENS5_IJlSC_lEEESJ_SK_NS4_8TiledMMAINS4_8MMA_AtomIJNS4_10MMA_TraitsINS4_25SM100_MMA_F8F6F4_2x1SM_SSEJSJ_SJ_fSF_SG_NS4_17integral_constantINS4_4UMMA5MajorELSR_0EEESS_NSP_INSQ_7ScaleInELST_0EEESU_EEEEEENS4_6LayoutINS5_IJSC_SC_SC_EEENS5_IJNSA_ILi0EEESZ_SZ_EEEEENS5_IJNS4_10UnderscoreES12_S12_EEEEENS4_28SM100_TMA_2SM_LOAD_MULTICASTENS4_14ComposedLayoutINS4_7SwizzleILi1ELi4ELi3EEENS4_18smem_ptr_flag_bitsILi8EEENSX_INS5_IJNSA_ILi8EEESH_EEENS5_IJSH_SC_EEEEEEEvNS4_8identityENS4_18SM100_TMA_2SM_LOADES1F_vS1G_EENS_8epilogue10collective18CollectiveEpilogueINS1J_23Sm100TmaWarpSpecializedILi4ELi2ELi32ELb0ELb0EEEJNS5_IJNSA_ILi64EEESG_SH_EEENS5_IJNSX_IS1O_SC_EENSX_INS5_IJSH_SB_EEENS5_IJSC_SF_EEEEEEEESJ_SK_SJ_SK_NS1J_6fusion15FusionCallbacksIS1N_NS1V_17LinearCombinationISJ_fSJ_fLNS_15FloatRoundStyleE2EEES1P_S1U_JEEENS4_5SM1004TMEM4LOAD26SM100_TMEM_LOAD_32dp32b32xENS4_13SM90_TMA_LOADES1F_NS4_39AutoVectorizingCopyWithAssumedAlignmentILi128EEENS4_14SM90_TMA_STOREES1F_S27_S27_EEEvvEEEEvNT_6ParamsE)
        /*0afc*/ 	.short	0x0380
        /*0afe*/ 	.short	0x0800


	//----- nvinfo : EIATTR_SW_WAR
	.align		4
.L_56:
        /*0b00*/ 	.byte	0x04, 0x36
        /*0b02*/ 	.short	(.L_58 - .L_57)
.L_57:
        /*0b04*/ 	.word	0x00000008
.L_58:


//--------------------- .nv.callgraph             --------------------------
	.section	.nv.callgraph,"",@"SHT_CUDA_CALLGRAPH"
	.align	4
	.sectionentsize	8
	.align		4
        /*0000*/ 	.word	0x00000000
	.align		4
        /*0004*/ 	.word	0xffffffff
	.align		4
        /*0008*/ 	.word	index@(_ZN7cutlass13device_kernelINS_4gemm6kernel13GemmUniversalIN4cute5tupleIJiiiiEEENS1_10collective13CollectiveMmaINS1_35MainloopSm100TmaUmmaWarpSpecializedILi5ELi2ELi4ENS5_IJNS4_1CILi2EEESB_NSA_ILi1EEEEEEEENS5_IJNSA_ILi128EEENSA_ILi256EEENSA_ILi32EEEEEENS_12float_e5m2_tENS5_IJlSC_lEEESJ_SK_NS4_8TiledMMAINS4_8MMA_AtomIJNS4_10MMA_TraitsINS4_25SM100_MMA_F8F6F4_2x1SM_SSEJSJ_SJ_fSF_SG_NS4_17integral_constantINS4_4UMMA5MajorELSR_0EEESS_NSP_INSQ_7ScaleInELST_0EEESU_EEEEEENS4_6LayoutINS5_IJSC_SC_SC_EEENS5_IJNSA_ILi0EEESZ_SZ_EEEEENS5_IJNS4_10UnderscoreES12_S12_EEEEENS4_28SM100_TMA_2SM_LOAD_MULTICASTENS4_14ComposedLayoutINS4_7SwizzleILi1ELi4ELi3EEENS4_18smem_ptr_flag_bitsILi8EEENSX_INS5_IJNSA_ILi8EEESH_EEENS5_IJSH_SC_EEEEEEEvNS4_8identityENS4_18SM100_TMA_2SM_LOADES1F_vS1G_EENS_8epilogue10collective18CollectiveEpilogueINS1J_23Sm100TmaWarpSpecializedILi4ELi2ELi32ELb0ELb0EEEJNS5_IJNSA_ILi64EEESG_SH_EEENS5_IJNSX_IS1O_SC_EENSX_INS5_IJSH_SB_EEENS5_IJSC_SF_EEEEEEEESJ_SK_SJ_SK_NS1J_6fusion15FusionCallbacksIS1N_NS1V_17LinearCombinationISJ_fSJ_fLNS_15FloatRoundStyleE2EEES1P_S1U_JEEENS4_5SM1004TMEM4LOAD26SM100_TMEM_LOAD_32dp32b32xENS4_13SM90_TMA_LOADES1F_NS4_39AutoVectorizingCopyWithAssumedAlignmentILi128EEENS4_14SM90_TMA_STOREES1F_S27_S27_EEEvvEEEEvNT_6ParamsE)
	.align		4
        /*000c*/ 	.word	index@(__assertfail)
	.align		4
        /*0010*/ 	.word	0x00000000
	.align		4
        /*0014*/ 	.word	0xfffffffe
	.align		4
        /*0018*/ 	.word	0x00000000
	.align		4
        /*001c*/ 	.word	0xfffffffd
	.align		4
        /*0020*/ 	.word	0x00000000
	.align		4
        /*0024*/ 	.word	0xfffffffc


//--------------------- .nv.constant4             --------------------------
	.section	.nv.constant4,"a",@progbits
	.align	8
	.align		8
.nv.constant4:
        /*0000*/ 	.dword	__assertfail
	.align		8
        /*0008*/ 	.dword	__unnamed_1
	.align		8
        /*0010*/ 	.dword	__unnamed_2
	.align		8
        /*0018*/ 	.dword	__unnamed_3
	.align		8
        /*0020*/ 	.dword	_ZN39_INTERNAL_0616d424_4_k_cu_4bee3ae6_97734cuda3std3__45__cpo5beginE
	.align		8
        /*0028*/ 	.dword	_ZN39_INTERNAL_0616d424_4_k_cu_4bee3ae6_97734cuda3std3__45__cpo3endE
	.align		8
        /*0030*/ 	.dword	_ZN39_INTERNAL_0616d424_4_k_cu_4bee3ae6_97734cuda3std3__45__cpo6cbeginE
	.align		8
        /*0038*/ 	.dword	_ZN39_INTERNAL_0616d424_4_k_cu_4bee3ae6_97734cuda3std3__45__cpo4cendE
	.align		8
        /*0040*/ 	.dword	_ZN39_INTERNAL_0616d424_4_k_cu_4bee3ae6_97734cuda3std3__441_GLOBAL__N__0616d424_4_k_cu_4bee3ae6_97736ignoreE
	.align		8
        /*0048*/ 	.dword	_ZN39_INTERNAL_0616d424_4_k_cu_4bee3ae6_97734cuda3std3__419piecewise_constructE
	.align		8
        /*0050*/ 	.dword	_ZN39_INTERNAL_0616d424_4_k_cu_4bee3ae6_97734cuda3std3__48in_placeE
	.align		8
        /*0058*/ 	.dword	_ZN39_INTERNAL_0616d424_4_k_cu_4bee3ae6_97734cuda3std6ranges3__45__cpo4swapE
	.align		8
        /*0060*/ 	.dword	_ZN39_INTERNAL_0616d424_4_k_cu_4bee3ae6_97734cuda3std6ranges3__45__cpo9iter_moveE
	.align		8
        /*0068*/ 	.dword	_ZN39_INTERNAL_0616d424_4_k_cu_4bee3ae6_97734cute7productE
	.align		8
        /*0070*/ 	.dword	_ZN39_INTERNAL_0616d424_4_k_cu_4bee3ae6_97734cute1_E
	.align		8
        /*0078*/ 	.dword	$str$25
	.align		8
        /*0080*/ 	.dword	$str$26
	.align		8
        /*0088*/ 	.dword	$str$27
	.align		8
        /*0090*/ 	.dword	$str$28


//--------------------- .text._ZN7cutlass13device_kernelINS_4gemm6kernel13GemmUniversalIN4cute5tupleIJiiiiEEENS1_10collective13CollectiveMmaINS1_35MainloopSm100TmaUmmaWarpSpecializedILi5ELi2ELi4ENS5_IJNS4_1CILi2EEESB_NSA_ILi1EEEEEEEENS5_IJNSA_ILi128EEENSA_ILi256EEENSA_ILi32EEEEEENS_12float_e5m2_tENS5_IJlSC_lEEESJ_SK_NS4_8TiledMMAINS4_8MMA_AtomIJNS4_10MMA_TraitsINS4_25SM100_MMA_F8F6F4_2x1SM_SSEJSJ_SJ_fSF_SG_NS4_17integral_constantINS4_4UMMA5MajorELSR_0EEESS_NSP_INSQ_7ScaleInELST_0EEESU_EEEEEENS4_6LayoutINS5_IJSC_SC_SC_EEENS5_IJNSA_ILi0EEESZ_SZ_EEEEENS5_IJNS4_10UnderscoreES12_S12_EEEEENS4_28SM100_TMA_2SM_LOAD_MULTICASTENS4_14ComposedLayoutINS4_7SwizzleILi1ELi4ELi3EEENS4_18smem_ptr_flag_bitsILi8EEENSX_INS5_IJNSA_ILi8EEESH_EEENS5_IJSH_SC_EEEEEEEvNS4_8identityENS4_18SM100_TMA_2SM_LOADES1F_vS1G_EENS_8epilogue10collective18CollectiveEpilogueINS1J_23Sm100TmaWarpSpecializedILi4ELi2ELi32ELb0ELb0EEEJNS5_IJNSA_ILi64EEESG_SH_EEENS5_IJNSX_IS1O_SC_EENSX_INS5_IJSH_SB_EEENS5_IJSC_SF_EEEEEEEESJ_SK_SJ_SK_NS1J_6fusion15FusionCallbacksIS1N_NS1V_17LinearCombinationISJ_fSJ_fLNS_15FloatRoundStyleE2EEES1P_S1U_JEEENS4_5SM1004TMEM4LOAD26SM100_TMEM_LOAD_32dp32b32xENS4_13SM90_TMA_LOADES1F_NS4_39AutoVectorizingCopyWithAssumedAlignmentILi128EEENS4_14SM90_TMA_STOREES1F_S27_S27_EEEvvEEEEvNT_6ParamsE --------------------------
	.section	.text._ZN7cutlass13device_kernelINS_4gemm6kernel13GemmUniversalIN4cute5tupleIJiiiiEEENS1_10collective13CollectiveMmaINS1_35MainloopSm100TmaUmmaWarpSpecializedILi5ELi2ELi4ENS5_IJNS4_1CILi2EEESB_NSA_ILi1EEEEEEEENS5_IJNSA_ILi128EEENSA_ILi256EEENSA_ILi32EEEEEENS_12float_e5m2_tENS5_IJlSC_lEEESJ_SK_NS4_8TiledMMAINS4_8MMA_AtomIJNS4_10MMA_TraitsINS4_25SM100_MMA_F8F6F4_2x1SM_SSEJSJ_SJ_fSF_SG_NS4_17integral_constantINS4_4UMMA5MajorELSR_0EEESS_NSP_INSQ_7ScaleInELST_0EEESU_EEEEEENS4_6LayoutINS5_IJSC_SC_SC_EEENS5_IJNSA_ILi0EEESZ_SZ_EEEEENS5_IJNS4_10UnderscoreES12_S12_EEEEENS4_28SM100_TMA_2SM_LOAD_MULTICASTENS4_14ComposedLayoutINS4_7SwizzleILi1ELi4ELi3EEENS4_18smem_ptr_flag_bitsILi8EEENSX_INS5_IJNSA_ILi8EEESH_EEENS5_IJSH_SC_EEEEEEEvNS4_8identityENS4_18SM100_TMA_2SM_LOADES1F_vS1G_EENS_8epilogue10collective18CollectiveEpilogueINS1J_23Sm100TmaWarpSpecializedILi4ELi2ELi32ELb0ELb0EEEJNS5_IJNSA_ILi64EEESG_SH_EEENS5_IJNSX_IS1O_SC_EENSX_INS5_IJSH_SB_EEENS5_IJSC_SF_EEEEEEEESJ_SK_SJ_SK_NS1J_6fusion15FusionCallbacksIS1N_NS1V_17LinearCombinationISJ_fSJ_fLNS_15FloatRoundStyleE2EEES1P_S1U_JEEENS4_5SM1004TMEM4LOAD26SM100_TMEM_LOAD_32dp32b32xENS4_13SM90_TMA_LOADES1F_NS4_39AutoVectorizingCopyWithAssumedAlignmentILi128EEENS4_14SM90_TMA_STOREES1F_S27_S27_EEEvvEEEEvNT_6ParamsE,"ax",@progbits
	.align	128
.text._ZN7cutlass13device_kernelINS_4gemm6kernel13GemmUniversalIN4cute5tupleIJiiiiEEENS1_10collective13CollectiveMmaINS1_35MainloopSm100TmaUmmaWarpSpecializedILi5ELi2ELi4ENS5_IJNS4_1CILi2EEESB_NSA_ILi1EEEEEEEENS5_IJNSA_ILi128EEENSA_ILi256EEENSA_ILi32EEEEEENS_12float_e5m2_tENS5_IJlSC_lEEESJ_SK_NS4_8TiledMMAINS4_8MMA_AtomIJNS4_10MMA_TraitsINS4_25SM100_MMA_F8F6F4_2x1SM_SSEJSJ_SJ_fSF_SG_NS4_17integral_constantINS4_4UMMA5MajorELSR_0EEESS_NSP_INSQ_7ScaleInELST_0EEESU_EEEEEENS4_6LayoutINS5_IJSC_SC_SC_EEENS5_IJNSA_ILi0EEESZ_SZ_EEEEENS5_IJNS4_10UnderscoreES12_S12_EEEEENS4_28SM100_TMA_2SM_LOAD_MULTICASTENS4_14ComposedLayoutINS4_7SwizzleILi1ELi4ELi3EEENS4_18smem_ptr_flag_bitsILi8EEENSX_INS5_IJNSA_ILi8EEESH_EEENS5_IJSH_SC_EEEEEEEvNS4_8identityENS4_18SM100_TMA_2SM_LOADES1F_vS1G_EENS_8epilogue10collective18CollectiveEpilogueINS1J_23Sm100TmaWarpSpecializedILi4ELi2ELi32ELb0ELb0EEEJNS5_IJNSA_ILi64EEESG_SH_EEENS5_IJNSX_IS1O_SC_EENSX_INS5_IJSH_SB_EEENS5_IJSC_SF_EEEEEEEESJ_SK_SJ_SK_NS1J_6fusion15FusionCallbacksIS1N_NS1V_17LinearCombinationISJ_fSJ_fLNS_15FloatRoundStyleE2EEES1P_S1U_JEEENS4_5SM1004TMEM4LOAD26SM100_TMEM_LOAD_32dp32b32xENS4_13SM90_TMA_LOADES1F_NS4_39AutoVectorizingCopyWithAssumedAlignmentILi128EEENS4_14SM90_TMA_STOREES1F_S27_S27_EEEvvEEEEvNT_6ParamsE:
        .type           _ZN7cutlass13device_kernelINS_4gemm6kernel13GemmUniversalIN4cute5tupleIJiiiiEEENS1_10collective13CollectiveMmaINS1_35MainloopSm100TmaUmmaWarpSpecializedILi5ELi2ELi4ENS5_IJNS4_1CILi2EEESB_NSA_ILi1EEEEEEEENS5_IJNSA_ILi128EEENSA_ILi256EEENSA_ILi32EEEEEENS_12float_e5m2_tENS5_IJlSC_lEEESJ_SK_NS4_8TiledMMAINS4_8MMA_AtomIJNS4_10MMA_TraitsINS4_25SM100_MMA_F8F6F4_2x1SM_SSEJSJ_SJ_fSF_SG_NS4_17integral_constantINS4_4UMMA5MajorELSR_0EEESS_NSP_INSQ_7ScaleInELST_0EEESU_EEEEEENS4_6LayoutINS5_IJSC_SC_SC_EEENS5_IJNSA_ILi0EEESZ_SZ_EEEEENS5_IJNS4_10UnderscoreES12_S12_EEEEENS4_28SM100_TMA_2SM_LOAD_MULTICASTENS4_14ComposedLayoutINS4_7SwizzleILi1ELi4ELi3EEENS4_18smem_ptr_flag_bitsILi8EEENSX_INS5_IJNSA_ILi8EEESH_EEENS5_IJSH_SC_EEEEEEEvNS4_8identityENS4_18SM100_TMA_2SM_LOADES1F_vS1G_EENS_8epilogue10collective18CollectiveEpilogueINS1J_23Sm100TmaWarpSpecializedILi4ELi2ELi32ELb0ELb0EEEJNS5_IJNSA_ILi64EEESG_SH_EEENS5_IJNSX_IS1O_SC_EENSX_INS5_IJSH_SB_EEENS5_IJSC_SF_EEEEEEEESJ_SK_SJ_SK_NS1J_6fusion15FusionCallbacksIS1N_NS1V_17LinearCombinationISJ_fSJ_fLNS_15FloatRoundStyleE2EEES1P_S1U_JEEENS4_5SM1004TMEM4LOAD26SM100_TMEM_LOAD_32dp32b32xENS4_13SM90_TMA_LOADES1F_NS4_39AutoVectorizingCopyWithAssumedAlignmentILi128EEENS4_14SM90_TMA_STOREES1F_S27_S27_EEEvvEEEEvNT_6ParamsE,@function
        .size           _ZN7cutlass13device_kernelINS_4gemm6kernel13GemmUniversalIN4cute5tupleIJiiiiEEENS1_10collective13CollectiveMmaINS1_35MainloopSm100TmaUmmaWarpSpecializedILi5ELi2ELi4ENS5_IJNS4_1CILi2EEESB_NSA_ILi1EEEEEEEENS5_IJNSA_ILi128EEENSA_ILi256EEENSA_ILi32EEEEEENS_12float_e5m2_tENS5_IJlSC_lEEESJ_SK_NS4_8TiledMMAINS4_8MMA_AtomIJNS4_10MMA_TraitsINS4_25SM100_MMA_F8F6F4_2x1SM_SSEJSJ_SJ_fSF_SG_NS4_17integral_constantINS4_4UMMA5MajorELSR_0EEESS_NSP_INSQ_7ScaleInELST_0EEESU_EEEEEENS4_6LayoutINS5_IJSC_SC_SC_EEENS5_IJNSA_ILi0EEESZ_SZ_EEEEENS5_IJNS4_10UnderscoreES12_S12_EEEEENS4_28SM100_TMA_2SM_LOAD_MULTICASTENS4_14ComposedLayoutINS4_7SwizzleILi1ELi4ELi3EEENS4_18smem_ptr_flag_bitsILi8EEENSX_INS5_IJNSA_ILi8EEESH_EEENS5_IJSH_SC_EEEEEEEvNS4_8identityENS4_18SM100_TMA_2SM_LOADES1F_vS1G_EENS_8epilogue10collective18CollectiveEpilogueINS1J_23Sm100TmaWarpSpecializedILi4ELi2ELi32ELb0ELb0EEEJNS5_IJNSA_ILi64EEESG_SH_EEENS5_IJNSX_IS1O_SC_EENSX_INS5_IJSH_SB_EEENS5_IJSC_SF_EEEEEEEESJ_SK_SJ_SK_NS1J_6fusion15FusionCallbacksIS1N_NS1V_17LinearCombinationISJ_fSJ_fLNS_15FloatRoundStyleE2EEES1P_S1U_JEEENS4_5SM1004TMEM4LOAD26SM100_TMEM_LOAD_32dp32b32xENS4_13SM90_TMA_LOADES1F_NS4_39AutoVectorizingCopyWithAssumedAlignmentILi128EEENS4_14SM90_TMA_STOREES1F_S27_S27_EEEvvEEEEvNT_6ParamsE,(.L_x_194 - _ZN7cutlass13device_kernelINS_4gemm6kernel13GemmUniversalIN4cute5tupleIJiiiiEEENS1_10collective13CollectiveMmaINS1_35MainloopSm100TmaUmmaWarpSpecializedILi5ELi2ELi4ENS5_IJNS4_1CILi2EEESB_NSA_ILi1EEEEEEEENS5_IJNSA_ILi128EEENSA_ILi256EEENSA_ILi32EEEEEENS_12float_e5m2_tENS5_IJlSC_lEEESJ_SK_NS4_8TiledMMAINS4_8MMA_AtomIJNS4_10MMA_TraitsINS4_25SM100_MMA_F8F6F4_2x1SM_SSEJSJ_SJ_fSF_SG_NS4_17integral_constantINS4_4UMMA5MajorELSR_0EEESS_NSP_INSQ_7ScaleInELST_0EEESU_EEEEEENS4_6LayoutINS5_IJSC_SC_SC_EEENS5_IJNSA_ILi0EEESZ_SZ_EEEEENS5_IJNS4_10UnderscoreES12_S12_EEEEENS4_28SM100_TMA_2SM_LOAD_MULTICASTENS4_14ComposedLayoutINS4_7SwizzleILi1ELi4ELi3EEENS4_18smem_ptr_flag_bitsILi8EEENSX_INS5_IJNSA_ILi8EEESH_EEENS5_IJSH_SC_EEEEEEEvNS4_8identityENS4_18SM100_TMA_2SM_LOADES1F_vS1G_EENS_8epilogue10collective18CollectiveEpilogueINS1J_23Sm100TmaWarpSpecializedILi4ELi2ELi32ELb0ELb0EEEJNS5_IJNSA_ILi64EEESG_SH_EEENS5_IJNSX_IS1O_SC_EENSX_INS5_IJSH_SB_EEENS5_IJSC_SF_EEEEEEEESJ_SK_SJ_SK_NS1J_6fusion15FusionCallbacksIS1N_NS1V_17LinearCombinationISJ_fSJ_fLNS_15FloatRoundStyleE2EEES1P_S1U_JEEENS4_5SM1004TMEM4LOAD26SM100_TMEM_LOAD_32dp32b32xENS4_13SM90_TMA_LOADES1F_NS4_39AutoVectorizingCopyWithAssumedAlignmentILi128EEENS4_14SM90_TMA_STOREES1F_S27_S27_EEEvvEEEEvNT_6ParamsE)
        .other          _ZN7cutlass13device_kernelINS_4gemm6kernel13GemmUniversalIN4cute5tupleIJiiiiEEENS1_10collective13CollectiveMmaINS1_35MainloopSm100TmaUmmaWarpSpecializedILi5ELi2ELi4ENS5_IJNS4_1CILi2EEESB_NSA_ILi1EEEEEEEENS5_IJNSA_ILi128EEENSA_ILi256EEENSA_ILi32EEEEEENS_12float_e5m2_tENS5_IJlSC_lEEESJ_SK_NS4_8TiledMMAINS4_8MMA_AtomIJNS4_10MMA_TraitsINS4_25SM100_MMA_F8F6F4_2x1SM_SSEJSJ_SJ_fSF_SG_NS4_17integral_constantINS4_4UMMA5MajorELSR_0EEESS_NSP_INSQ_7ScaleInELST_0EEESU_EEEEEENS4_6LayoutINS5_IJSC_SC_SC_EEENS5_IJNSA_ILi0EEESZ_SZ_EEEEENS5_IJNS4_10UnderscoreES12_S12_EEEEENS4_28SM100_TMA_2SM_LOAD_MULTICASTENS4_14ComposedLayoutINS4_7SwizzleILi1ELi4ELi3EEENS4_18smem_ptr_flag_bitsILi8EEENSX_INS5_IJNSA_ILi8EEESH_EEENS5_IJSH_SC_EEEEEEEvNS4_8identityENS4_18SM100_TMA_2SM_LOADES1F_vS1G_EENS_8epilogue10collective18CollectiveEpilogueINS1J_23Sm100TmaWarpSpecializedILi4ELi2ELi32ELb0ELb0EEEJNS5_IJNSA_ILi64EEESG_SH_EEENS5_IJNSX_IS1O_SC_EENSX_INS5_IJSH_SB_EEENS5_IJSC_SF_EEEEEEEESJ_SK_SJ_SK_NS1J_6fusion15FusionCallbacksIS1N_NS1V_17LinearCombinationISJ_fSJ_fLNS_15FloatRoundStyleE2EEES1P_S1U_JEEENS4_5SM1004TMEM4LOAD26SM100_TMEM_LOAD_32dp32b32xENS4_13SM90_TMA_LOADES1F_NS4_39AutoVectorizingCopyWithAssumedAlignmentILi128EEENS4_14SM90_TMA_STOREES1F_S27_S27_EEEvvEEEEvNT_6ParamsE,@"STO_CUDA_ENTRY STV_DEFAULT"
_ZN7cutlass13device_kernelINS_4gemm6kernel13GemmUniversalIN4cute5tupleIJiiiiEEENS1_10collective13CollectiveMmaINS1_35MainloopSm100TmaUmmaWarpSpecializedILi5ELi2ELi4ENS5_IJNS4_1CILi2EEESB_NSA_ILi1EEEEEEEENS5_IJNSA_ILi128EEENSA_ILi256EEENSA_ILi32EEEEEENS_12float_e5m2_tENS5_IJlSC_lEEESJ_SK_NS4_8TiledMMAINS4_8MMA_AtomIJNS4_10MMA_TraitsINS4_25SM100_MMA_F8F6F4_2x1SM_SSEJSJ_SJ_fSF_SG_NS4_17integral_constantINS4_4UMMA5MajorELSR_0EEESS_NSP_INSQ_7ScaleInELST_0EEESU_EEEEEENS4_6LayoutINS5_IJSC_SC_SC_EEENS5_IJNSA_ILi0EEESZ_SZ_EEEEENS5_IJNS4_10UnderscoreES12_S12_EEEEENS4_28SM100_TMA_2SM_LOAD_MULTICASTENS4_14ComposedLayoutINS4_7SwizzleILi1ELi4ELi3EEENS4_18smem_ptr_flag_bitsILi8EEENSX_INS5_IJNSA_ILi8EEESH_EEENS5_IJSH_SC_EEEEEEEvNS4_8identityENS4_18SM100_TMA_2SM_LOADES1F_vS1G_EENS_8epilogue10collective18CollectiveEpilogueINS1J_23Sm100TmaWarpSpecializedILi4ELi2ELi32ELb0ELb0EEEJNS5_IJNSA_ILi64EEESG_SH_EEENS5_IJNSX_IS1O_SC_EENSX_INS5_IJSH_SB_EEENS5_IJSC_SF_EEEEEEEESJ_SK_SJ_SK_NS1J_6fusion15FusionCallbacksIS1N_NS1V_17LinearCombinationISJ_fSJ_fLNS_15FloatRoundStyleE2EEES1P_S1U_JEEENS4_5SM1004TMEM4LOAD26SM100_TMEM_LOAD_32dp32b32xENS4_13SM90_TMA_LOADES1F_NS4_39AutoVectorizingCopyWithAssumedAlignmentILi128EEENS4_14SM90_TMA_STOREES1F_S27_S27_EEEvvEEEEvNT_6ParamsE:
[----:B------:R-:W1:Y:S01]  /*0000*/  LDC R1, c[0x0][0x37c] ;  /* 0x0000df00ff017b82 */ /* 0x000e620000000800 */
[----:B------:R-:W2:Y:S01]  /*0010*/  S2R R97, SR_TID.X ;  /* 0x0000000000617919 */ /* 0x000ea20000002100 */
[----:B------:R-:W3:Y:S06]  /*0020*/  LDCU.64 UR8, c[0x0][0x890] ;  /* 0x00011200ff0877ac */ /* 0x000eec0008000a00 */
[----:B------:R-:W4:Y:S01]  /*0030*/  S2UR UR58, SR_CgaCtaId ;  /* 0x00000000003a79c3 */ /* 0x000f220000008800 */
[----:B------:R-:W-:Y:S02]  /*0040*/  PRMT R86, RZ, 0x7610, R86 ;  /* 0x00007610ff567816 */ /* 0x000fe40000000056 */
[----:B------:R-:W-:Y:S01]  /*0050*/  ELECT P1, URZ, PT ;  /* 0x0000000000ff782f */ /* 0x000fe20003820000 */
[----:B---3--:R-:W-:-:S04]  /*0060*/  UISETP.NE.U32.AND UP0, UPT, UR8, URZ, UPT ;  /* 0x000000ff0800728c */ /* 0x008fc8000bf05070 */
[----:B------:R-:W-:Y:S02]  /*0070*/  UISETP.NE.AND.EX UP0, UPT, UR9, URZ, UPT, UP0 ;  /* 0x000000ff0900728c */ /* 0x000fe4000bf05300 */
[----:B----4-:R-:W-:Y:S02]  /*0080*/  ULOP3.LUT UR27, UR58, 0x1, URZ, 0xc0, !UPT ;  /* 0x000000013a1b7892 */ /* 0x010fe4000f8ec0ff */
[----:B------:R-:W-:Y:S01]  /*0090*/  ULOP3.LUT UR29, UR58, 0x1, URZ, 0x3c, !UPT ;  /* 0x000000013a1d7892 */ /* 0x000fe2000f8e3cff */
[----:B--2---:R-:W-:-:S05]  /*00a0*/  SHF.R.U32.HI R87, RZ, 0x5, R97 ;  /* 0x00000005ff577819 */ /* 0x004fca0000011661 */
[----:B------:R-:W2:Y:S02]  /*00b0*/  SHFL.IDX PT, R0, R87, RZ, 0x1f ;  /* 0x00001fff57007589 */ /* 0x000ea400000e0000 */
[----:B--2---:R-:W-:Y:S01]  /*00c0*/  R2UR UR13, R0 ;  /* 0x00000000000d72ca */ /* 0x004fe200000e0000 */
[----:B-1----:R-:W-:-:S14]  /*00d0*/  BRA.U UP0, `(.L_x_0) ;  /* 0x0000000100307547 */ /* 0x002fdc000b800000 */
[----:B------:R-:W1:Y:S02]  /*00e0*/  LDCU.64 UR4, c[0x0][0x888] ;  /* 0x00011100ff0477ac */ /* 0x000e640008000a00 */
[----:B-1----:R-:W-:-:S04]  /*00f0*/  UISETP.NE.U32.AND UP0, UPT, UR4, URZ, UPT ;  /* 0x000000ff0400728c */ /* 0x002fc8000bf05070 */
[----:B------:R-:W-:-:S09]  /*0100*/  UISETP.NE.AND.EX UP0, UPT, UR5, URZ, UPT, UP0 ;  /* 0x000000ff0500728c */ /* 0x000fd2000bf05300 */
[----:B------:R-:W-:Y:S05]  /*0110*/  BRA.U !UP0, `(.L_x_1) ;  /* 0x0000000108147547 */ /* 0x000fea000b800000 */
[----:B------:R-:W1:Y:S01]  /*0120*/  LDC.64 R2, c[0x0][0x888] ;  /* 0x00022200ff027b82 */ /* 0x000e620000000a00 */
[----:B------:R-:W1:Y:S02]  /*0130*/  LDCU.64 UR4, c[0x0][0x358] ;  /* 0x00006b00ff0477ac */ /* 0x000e640008000a00 */
[----:B-1----:R1:W5:Y:S01]  /*0140*/  LDG.E R41, desc[UR4][R2.64] ;  /* 0x0000000402297981 */ /* 0x002362000c1e1900 */
[----:B------:R-:W-:Y:S01]  /*0150*/  HFMA2 R86, -RZ, RZ, 0, 5.9604644775390625e-08 ;  /* 0x00000001ff567431 */ /* 0x000fe200000001ff */
[----:B------:R-:W-:Y:S05]  /*0160*/  BRA `(.L_x_0) ;  /* 0x00000000000c7947 */ /* 0x000fea0003800000 */
.L_x_1:
[----:B------:R-:W1:Y:S01]  /*0170*/  LDCU UR4, c[0x0][0x880] ;  /* 0x00011000ff0477ac */ /* 0x000e620008000800 */
[----:B------:R-:W-:Y:S01]  /*0180*/  HFMA2 R86, -RZ, RZ, 0, 5.9604644775390625e-08 ;  /* 0x00000001ff567431 */ /* 0x000fe200000001ff */
[----:B-1----:R-:W-:-:S07]  /*0190*/  MOV R41, UR4 ;  /* 0x0000000400297c02 */ /* 0x002fce0008000f00 */
.L_x_0:
[----:B------:R-:W2:Y:S02]  /*01a0*/  LDCU.64 UR4, c[0x0][0x8b0] ;  /* 0x00011600ff0477ac */ /* 0x000ea40008000a00 */
[----:B--2---:R-:W-:-:S04]  /*01b0*/  UISETP.NE.U32.AND UP0, UPT, UR4, URZ, UPT ;  /* 0x000000ff0400728c */ /* 0x004fc8000bf05070 */
[----:B------:R-:W-:-:S09]  /*01c0*/  UISETP.NE.AND.EX UP0, UPT, UR5, URZ, UPT, UP0 ;  /* 0x000000ff0500728c */ /* 0x000fd2000bf05300 */
[----:B------:R-:W-:Y:S05]  /*01d0*/  BRA.U UP0, `(.L_x_2) ;  /* 0x0000000100287547 */ /* 0x000fea000b800000 */
[----:B------:R-:W2:Y:S02]  /*01e0*/  LDCU.64 UR4, c[0x0][0x8a8] ;  /* 0x00011500ff0477ac */ /* 0x000ea40008000a00 */
[----:B--2---:R-:W-:-:S04]  /*01f0*/  UISETP.NE.U32.AND UP0, UPT, UR4, URZ, UPT ;  /* 0x000000ff0400728c */ /* 0x004fc8000bf05070 */
[----:B------:R-:W-:-:S09]  /*0200*/  UISETP.NE.AND.EX UP0, UPT, UR5, URZ, UPT, UP0 ;  /* 0x000000ff0500728c */ /* 0x000fd2000bf05300 */
[----:B------:R-:W-:Y:S05]  /*0210*/  BRA.U !UP0, `(.L_x_3) ;  /* 0x0000000108107547 */ /* 0x000fea000b800000 */
[----:B------:R-:W2:Y:S01]  /*0220*/  LDC.64 R38, c[0x0][0x8a8] ;  /* 0x00022a00ff267b82 */ /* 0x000ea20000000a00 */
[----:B------:R-:W2:Y:S02]  /*0230*/  LDCU.64 UR4, c[0x0][0x358] ;  /* 0x00006b00ff0477ac */ /* 0x000ea40008000a00 */
[----:B--2---:R2:W5:Y:S01]  /*0240*/  LDG.E R38, desc[UR4][R38.64] ;  /* 0x0000000426267981 */ /* 0x004562000c1e1900 */
[----:B------:R-:W-:Y:S05]  /*0250*/  BRA `(.L_x_2) ;  /* 0x0000000000087947 */ /* 0x000fea0003800000 */
.L_x_3:
[----:B------:R-:W2:Y:S02]  /*0260*/  LDCU UR4, c[0x0][0x8a0] ;  /* 0x00011400ff0477ac */ /* 0x000ea40008000800 */
[----:B--2---:R-:W-:Y:S02]  /*0270*/  MOV R38, UR4 ;  /* 0x0000000400267c02 */ /* 0x004fe40008000f00 */
.L_x_2:
[----:B------:R-:W-:Y:S01]  /*0280*/  IMAD.U32 R0, RZ, RZ, UR13 ;  /* 0x0000000dff007e24 */ /* 0x000fe2000f8e00ff */
[----:B------:R-:W-:Y:S04]  /*0290*/  BSSY.RECONVERGENT B0, `(.L_x_4) ;  /* 0x000000c000007945 */ /* 0x000fe80003800200 */
[C---:B------:R-:W-:Y:S02]  /*02a0*/  ISETP.NE.OR P2, PT, R0.reuse, 0x1, !P1 ;  /* 0x000000010000780c */ /* 0x040fe40004f45670 */
[----:B------:R-:W-:-:S11]  /*02b0*/  ISETP.NE.OR P0, PT, R0, 0x3, !P1 ;  /* 0x000000030000780c */ /* 0x000fd60004f05670 */
[----:B------:R-:W-:Y:S05]  /*02c0*/  @P2 BRA `(.L_x_5) ;  /* 0x0000000000202947 */ /* 0x000fea0003800000 */
[----:B------:R-:W3:Y:S02]  /*02d0*/  LDCU.64 UR4, c[0x0][0x348] ;  /* 0x00006900ff0477ac */ /* 0x000ee40008000a00 */
[----:B---3--:R-:W-:Y:S02]  /*02e0*/  UIADD3 UR6, UP1, UPT, UR4, 0x80, URZ ;  /* 0x0000008004067890 */ /* 0x008fe4000ff3e0ff */
[----:B------:R-:W-:Y:S02]  /*02f0*/  UIADD3 UR4, UP0, UPT, UR4, 0x180, URZ ;  /* 0x0000018004047890 */ /* 0x000fe4000ff1e0ff */
[----:B------:R-:W-:Y:S02]  /*0300*/  UIADD3.X UR7, UPT, UPT, URZ, UR5, URZ, UP1, !UPT ;  /* 0x00000005ff077290 */ /* 0x000fe40008ffe4ff */
[----:B------:R-:W-:-:S07]  /*0310*/  UIADD3.X UR5, UPT, UPT, URZ, UR5, URZ, UP0, !UPT ;  /* 0x00000005ff057290 */ /* 0x000fce00087fe4ff */
[----:B------:R3:W-:Y:S02]  /*0320*/  UTMACCTL.PF [UR6] ;  /* 0x00000000060079b9 */ /* 0x0007e40008040000 */
[----:B------:R3:W-:Y:S02]  /*0330*/  UTMACCTL.PF [UR4] ;  /* 0x00000000040079b9 */ /* 0x0007e40008040000 */
[----:B---3--:R-:W-:Y:S01]  /*0340*/  NOP ;  /* 0x0000000000007918 */ /* 0x008fe20000000000 */
.L_x_5:
[----:B------:R-:W-:Y:S05]  /*0350*/  BSYNC.RECONVERGENT B0 ;  /* 0x0000000000007941 */ /* 0x000fea0003800200 */
.L_x_4:
[----:B------:R-:W-:Y:S04]  /*0360*/  BSSY.RECONVERGENT B0, `(.L_x_6) ;  /* 0x000000a000007945 */ /* 0x000fe80003800200 */
        /* <DEDUP_REMOVED lines=9> */
.L_x_7:
[----:B------:R-:W-:Y:S05]  /*0400*/  BSYNC.RECONVERGENT B0 ;  /* 0x0000000000007941 */ /* 0x000fea0003800200 */
.L_x_6:
[----:B------:R-:W3:Y:S01]  /*0410*/  LDCU.64 UR4, c[0x0][0x888] ;  /* 0x00011100ff0477ac */ /* 0x000ee20008000a00 */
[----:B------:R-:W-:Y:S02]  /*0420*/  UISETP.EQ.U32.AND UP1, UPT, UR8, URZ, UPT ;  /* 0x000000ff0800728c */ /* 0x000fe4000bf22070 */
[----:B------:R-:W-:Y:S02]  /*0430*/  UPLOP3.LUT UP3, UPT, UPT, UPT, UPT, 0x80, 0x8 ;  /* 0x000000000008789c */ /* 0x000fe40003f6f070 */
[----:B---3--:R-:W-:-:S04]  /*0440*/  UISETP.NE.U32.AND UP0, UPT, UR4, URZ, UPT ;  /* 0x000000ff0400728c */ /* 0x008fc8000bf05070 */
[----:B------:R-:W-:-:S04]  /*0450*/  UISETP.NE.AND.EX UP0, UPT, UR5, URZ, UPT, UP0 ;  /* 0x000000ff0500728c */ /* 0x000fc8000bf05300 */
[----:B------:R-:W-:-:S04]  /*0460*/  UISETP.EQ.OR.EX UP2, UPT, UR9, URZ, !UP0, UP1 ;  /* 0x000000ff0900728c */ /* 0x000fc8000c742710 */
[----:B------:R-:W-:-:S06]  /*0470*/  UP2UR UR4, UPR, URZ, 0x4 ;  /* 0x00000004ff047883 */ /* 0x000fcc0008000000 */
[----:B------:R-:W-:Y:S01]  /*0480*/  MOV R89, UR4 ;  /* 0x0000000400597c02 */ /* 0x000fe20008000f00 */
[----:B------:R-:W-:Y:S06]  /*0490*/  BRA.U !UP2, `(.L_x_8) ;  /* 0x000000010a207547 */ /* 0x000fec000b800000 */
[----:B------:R-:W-:Y:S01]  /*04a0*/  UISETP.NE.U32.AND UP1, UPT, UR8, URZ, UPT ;  /* 0x000000ff0800728c */ /* 0x000fe2000bf25070 */
[----:B-----5:R-:W-:Y:S01]  /*04b0*/  FSETP.NEU.AND P0, PT, R41, RZ, PT ;  /* 0x000000ff2900720b */ /* 0x020fe20003f0d000 */
[----:B------:R-:W-:Y:S02]  /*04c0*/  USEL UR4, URZ, 0xffffffff, UP0 ;  /* 0xffffffffff047887 */ /* 0x000fe40008000000 */
[----:B------:R-:W-:-:S10]  /*04d0*/  UISETP.NE.AND.EX UP1, UPT, UR9, URZ, UPT, UP1 ;  /* 0x000000ff0900728c */ /* 0x000fd4000bf25310 */
[----:B------:R-:W-:Y:S01]  /*04e0*/  VOTEU.ANY UP0, P0 ;  /* 0x0000000000ff7886 */ /* 0x000fe20000000100 */
[----:B------:R-:W-:-:S04]  /*04f0*/  @!UP1 USEL UR4, URZ, 0xffffffff, UP0 ;  /* 0xffffffffff049887 */ /* 0x000fc80008000000 */
[----:B------:R-:W-:-:S04]  /*0500*/  ULOP3.LUT UR4, UR4, 0x1, URZ, 0xc0, !UPT ;  /* 0x0000000104047892 */ /* 0x000fc8000f8ec0ff */
[----:B------:R-:W-:-:S11]  /*0510*/  UISETP.NE.U32.AND UP3, UPT, UR4, 0x1, UPT ;  /* 0x000000010400788c */ /* 0x000fd6000bf65070 */
.L_x_8:
[----:B------:R-:W3:Y:S01]  /*0520*/  SHFL.IDX PT, R0, R87, RZ, 0x1f ;  /* 0x00001fff57007589 */ /* 0x000ee200000e0000 */
[----:B------:R-:W-:-:S04]  /*0530*/  UISETP.NE.AND UP0, UPT, UR13, 0x2, UPT ;  /* 0x000000020d00788c */ /* 0x000fc8000bf05270 */
[----:B------:R-:W-:Y:S02]  /*0540*/  UISETP.EQ.AND UP1, UPT, UR27, URZ, !UP0 ;  /* 0x000000ff1b00728c */ /* 0x000fe4000c722270 */
[----:B------:R-:W-:-:S04]  /*0550*/  USEL UR53, URZ, 0x1, UP0 ;  /* 0x00000001ff357887 */ /* 0x000fc80008000000 */
[----:B------:R-:W-:Y:S02]  /*0560*/  PLOP3.LUT P3, PT, P1, PT, UP1, 0x80, 0x8 ;  /* 0x000000000008781c */ /* 0x000fe40000f6f018 */
[----:B---3--:R-:W-:-:S13]  /*0570*/  ISETP.NE.AND P0, PT, R0, RZ, PT ;  /* 0x000000ff0000720c */ /* 0x008fda0003f05270 */
[----:B------:R-:W-:Y:S05]  /*0580*/  @P0 BRA `(.L_x_9) ;  /* 0x00000000005c0947 */ /* 0x000fea0003800000 */
[----:B------:R-:W-:Y:S01]  /*0590*/  UMOV UR4, 0x400 ;  /* 0x0000040000047882 */ /* 0x000fe20000000000 */
[----:B------:R-:W-:Y:S01]  /*05a0*/  UMOV UR8, 0x1 ;  /* 0x0000000100087882 */ /* 0x000fe20000000000 */
[----:B------:R-:W-:Y:S01]  /*05b0*/  UMOV UR6, 0x2 ;  /* 0x0000000200067882 */ /* 0x000fe20000000000 */
[----:B------:R-:W-:Y:S02]  /*05c0*/  ULEA UR4, UR58, UR4, 0x18 ;  /* 0x000000043a047291 */ /* 0x000fe4000f8ec0ff */
[----:B------:R-:W-:-:S04]  /*05d0*/  UIADD3 UR8, UPT, UPT, -UR8, 0x100000, URZ ;  /* 0x0010000008087890 */ /* 0x000fc8000fffe1ff */
[----:B------:R-:W-:Y:S02]  /*05e0*/  USHF.L.U32 UR9, UR8, 0xb, URZ ;  /* 0x0000000b08097899 */ /* 0x000fe400080006ff */
[----:B------:R-:W-:Y:S02]  /*05f0*/  USHF.L.U32 UR8, UR8, 0x1, URZ ;  /* 0x0000000108087899 */ /* 0x000fe400080006ff */
[----:B------:R-:W-:-:S04]  /*0600*/  UIADD3 UR6, UPT, UPT, -UR6, 0x100000, URZ ;  /* 0x0010000006067890 */ /* 0x000fc8000fffe1ff */
[----:B------:R-:W-:Y:S02]  /*0610*/  USHF.L.U32 UR7, UR6, 0xb, URZ ;  /* 0x0000000b06077899 */ /* 0x000fe400080006ff */
[----:B------:R-:W-:Y:S01]  /*0620*/  USHF.L.U32 UR6, UR6, 0x1, URZ ;  /* 0x0000000106067899 */ /* 0x000fe200080006ff */
[----:B------:R-:W-:Y:S01]  /*0630*/  ELECT P0, URZ, PT ;  /* 0x0000000000ff782f */ /* 0x000fe20003800000 */
[----:B------:R-:W3:Y:S02]  /*0640*/  FENCE.VIEW.ASYNC.S ;  /* 0x00000000000073c6 */ /* 0x000ee40000000000 */
[----:B---3--:R3:W4:Y:S08]  /*0650*/  SYNCS.EXCH.64 URZ, [UR4], UR8 ;  /* 0x0000000804ff75b2 */ /* 0x0087300008000100 */
[----:B------:R3:W1:Y:S01]  /*0660*/  SYNCS.EXCH.64 URZ, [UR4+0x28], UR6 ;  /* 0x0000280604ff75b2 */ /* 0x0006620008000100 */
        /* <DEDUP_REMOVED lines=8> */
[----:B------:R-:W-:Y:S01]  /*06f0*/  NOP ;  /* 0x0000000000007918 */ /* 0x000fe20000000000 */
.L_x_9:
[----:B------:R-:W2:Y:S01]  /*0700*/  SHFL.IDX PT, R0, R87, RZ, 0x1f ;  /* 0x00001fff57007589 */ /* 0x000ea200000e0000 */
[----:B------:R-:W-:Y:S01]  /*0710*/  NOP ;  /* 0x0000000000007918 */ /* 0x000fe20000000000 */
[----:B--2---:R-:W-:-:S13]  /*0720*/  ISETP.NE.AND P0, PT, R0, 0x1, PT ;  /* 0x000000010000780c */ /* 0x004fda0003f05270 */
[----:B------:R-:W-:Y:S05]  /*0730*/  @P0 BRA `(.L_x_10) ;  /* 0x0000000000540947 */ /* 0x000fea0003800000 */
[----:B---3--:R-:W-:Y:S01]  /*0740*/  UMOV UR4, 0x400 ;  /* 0x0000040000047882 */ /* 0x008fe20000000000 */
        /* <DEDUP_REMOVED lines=10> */
[----:B------:R-:W2:Y:S02]  /*07f0*/  FENCE.VIEW.ASYNC.S ;  /* 0x00000000000073c6 */ /* 0x000ea40000000000 */
[----:B--2---:R2:W3:Y:S08]  /*0800*/  SYNCS.EXCH.64 URZ, [UR4+0x50], UR8 ;  /* 0x0000500804ff75b2 */ /* 0x0044f00008000100 */
        /* <DEDUP_REMOVED lines=8> */
.L_x_10:
[----:B------:R-:W4:Y:S01]  /*0890*/  SHFL.IDX PT, R0, R87, RZ, 0x1f ;  /* 0x00001fff57007589 */ /* 0x000f2200000e0000 */
[----:B------:R-:W-:Y:S01]  /*08a0*/  NOP ;  /* 0x0000000000007918 */ /* 0x000fe20000000000 */
[----:B----4-:R-:W-:-:S13]  /*08b0*/  ISETP.NE.AND P0, PT, R0, 0x3, PT ;  /* 0x000000030000780c */ /* 0x010fda0003f05270 */
[----:B------:R-:W-:Y:S05]  /*08c0*/  @P0 BRA `(.L_x_11) ;  /* 0x00000000002c0947 */ /* 0x000fea0003800000 */
[----:B--23--:R-:W-:Y:S01]  /*08d0*/  UMOV UR4, 0x400 ;  /* 0x0000040000047882 */ /* 0x00cfe20000000000 */
[----:B------:R-:W-:Y:S01]  /*08e0*/  UMOV UR5, 0x20 ;  /* 0x0000002000057882 */ /* 0x000fe20000000000 */
[----:B------:R-:W-:Y:S02]  /*08f0*/  ULEA UR6, UR58, UR4, 0x18 ;  /* 0x000000043a067291 */ /* 0x000fe4000f8ec0ff */
[----:B------:R-:W-:-:S04]  /*0900*/  UIADD3 UR4, UPT, UPT, -UR5, 0x100000, URZ ;  /* 0x0010000005047890 */ /* 0x000fc8000fffe1ff */
[----:B------:R-:W-:Y:S02]  /*0910*/  USHF.L.U32 UR5, UR4, 0xb, URZ ;  /* 0x0000000b04057899 */ /* 0x000fe400080006ff */
[----:B------:R-:W-:Y:S01]  /*0920*/  USHF.L.U32 UR4, UR4, 0x1, URZ ;  /* 0x0000000104047899 */ /* 0x000fe200080006ff */
[----:B------:R-:W-:Y:S01]  /*0930*/  ELECT P0, URZ, PT ;  /* 0x0000000000ff782f */ /* 0x000fe20003800000 */
[----:B------:R-:W2:Y:S10]  /*0940*/  FENCE.VIEW.ASYNC.S ;  /* 0x00000000000073c6 */ /* 0x000eb40000000000 */
[----:B--2---:R4:W2:Y:S01]  /*0950*/  SYNCS.EXCH.64 URZ, [UR6+0x90], UR4 ;  /* 0x0000900406ff75b2 */ /* 0x0048a20008000100 */
[----:B------:R4:W3:Y:S02]  /*0960*/  SYNCS.EXCH.64 URZ, [UR6+0x98], UR4 ;  /* 0x0000980406ff75b2 */ /* 0x0008e40008000100 */
[----:B----4-:R-:W-:Y:S01]  /*0970*/  NOP ;  /* 0x0000000000007918 */ /* 0x010fe20000000000 */
.L_x_11:
[----:B------:R-:W4:Y:S01]  /*0980*/  SHFL.IDX PT, R0, R87, RZ, 0x1f ;  /* 0x00001fff57007589 */ /* 0x000f2200000e0000 */
[----:B------:R-:W-:Y:S01]  /*0990*/  NOP ;  /* 0x0000000000007918 */ /* 0x000fe20000000000 */
[----:B----4-:R-:W-:-:S13]  /*09a0*/  ISETP.NE.AND P0, PT, R0, 0x4, PT ;  /* 0x000000040000780c */ /* 0x010fda0003f05270 */
[----:B------:R-:W-:Y:S05]  /*09b0*/  @P0 BRA `(.L_x_12) ;  /* 0x0000000000480947 */ /* 0x000fea0003800000 */
[----:B--23--:R-:W-:Y:S01]  /*09c0*/  UMOV UR4, 0x3a0 ;  /* 0x000003a000047882 */ /* 0x00cfe20000000000 */
[----:B------:R-:W-:Y:S01]  /*09d0*/  UMOV UR6, 0x400 ;  /* 0x0000040000067882 */ /* 0x000fe20000000000 */
[----:B------:R-:W-:Y:S01]  /*09e0*/  USEL UR4, UR4, 0x320, UP3 ;  /* 0x0000032004047887 */ /* 0x000fe20009800000 */
        /* <DEDUP_REMOVED lines=10> */
[----:B--2---:R4:W2:Y:S08]  /*0a90*/  SYNCS.EXCH.64 URZ, [UR6+0xa0], UR8 ;  /* 0x0000a00806ff75b2 */ /* 0x0048b00008000100 */
[----:B------:R4:W3:Y:S01]  /*0aa0*/  SYNCS.EXCH.64 URZ, [UR6+0xb0], UR4 ;  /* 0x0000b00406ff75b2 */ /* 0x0008e20008000100 */
[----:B------:R4:W1:Y:S01]  /*0ab0*/  SYNCS.EXCH.64 URZ, [UR6+0xa8], UR8 ;  /* 0x0000a80806ff75b2 */ /* 0x0008620008000100 */
[----:B------:R4:W1:Y:S02]  /*0ac0*/  SYNCS.EXCH.64 URZ, [UR6+0xb8], UR4 ;  /* 0x0000b80406ff75b2 */ /* 0x0008640008000100 */
[----:B----4-:R-:W-:Y:S01]  /*0ad0*/  NOP ;  /* 0x0000000000007918 */ /* 0x010fe20000000000 */
.L_x_12:
[----:B------:R-:W4:Y:S01]  /*0ae0*/  SHFL.IDX PT, R0, R87, RZ, 0x1f ;  /* 0x00001fff57007589 */ /* 0x000f2200000e0000 */
[----:B------:R-:W-:Y:S01]  /*0af0*/  NOP ;  /* 0x0000000000007918 */ /* 0x000fe20000000000 */
[----:B----4-:R-:W-:-:S13]  /*0b00*/  ISETP.NE.AND P0, PT, R0, 0x5, PT ;  /* 0x000000050000780c */ /* 0x010fda0003f05270 */
[----:B------:R-:W-:Y:S05]  /*0b10*/  @P0 BRA `(.L_x_13) ;  /* 0x0000000000540947 */ /* 0x000fea0003800000 */
[----:B--23--:R-:W-:Y:S01]  /*0b20*/  UMOV UR4, 0x400 ;  /* 0x0000040000047882 */ /* 0x00cfe20000000000 */
        /* <DEDUP_REMOVED lines=14> */
[----:B------:R4:W1:Y:S01]  /*0c10*/  SYNCS.EXCH.64 URZ, [UR4+0xe8], UR8 ;  /* 0x0000e80804ff75b2 */ /* 0x0008620008000100 */
[----:B------:R4:W1:Y:S01]  /*0c20*/  SYNCS.EXCH.64 URZ, [UR4+0xd0], UR6 ;  /* 0x0000d00604ff75b2 */ /* 0x0008620008000100 */
[----:B------:R4:W1:Y:S01]  /*0c30*/  SYNCS.EXCH.64 URZ, [UR4+0xf0], UR8 ;  /* 0x0000f00804ff75b2 */ /* 0x0008620008000100 */
[----:B------:R4:W1:Y:S01]  /*0c40*/  SYNCS.EXCH.64 URZ, [UR4+0xd8], UR6 ;  /* 0x0000d80604ff75b2 */ /* 0x0008620008000100 */
[----:B------:R4:W1:Y:S02]  /*0c50*/  SYNCS.EXCH.64 URZ, [UR4+0xf8], UR8 ;  /* 0x0000f80804ff75b2 */ /* 0x0008640008000100 */
[----:B----4-:R-:W-:Y:S01]  /*0c60*/  NOP ;  /* 0x0000000000007918 */ /* 0x010fe20000000000 */
.L_x_13:
[----:B------:R-:W4:Y:S01]  /*0c70*/  SHFL.IDX PT, R0, R87, RZ, 0x1f ;  /* 0x00001fff57007589 */ /* 0x000f2200000e0000 */
[----:B------:R-:W-:Y:S01]  /*0c80*/  ISETP.NE.OR P1, PT, RZ, UR13, !P1 ;  /* 0x0000000dff007c0c */ /* 0x000fe2000cf25670 */
        /* <DEDUP_REMOVED lines=12> */
[----:B------:R4:W3:Y:S01]  /*0d50*/  SYNCS.EXCH.64 URZ, [UR4+0x110], UR6 ;  /* 0x0001100604ff75b2 */ /* 0x0008e20008000100 */
[----:B------:R4:W1:Y:S01]  /*0d60*/  SYNCS.EXCH.64 URZ, [UR4+0x108], UR6 ;  /* 0x0001080604ff75b2 */ /* 0x0008620008000100 */
[----:B------:R4:W1:Y:S02]  /*0d70*/  SYNCS.EXCH.64 URZ, [UR4+0x118], UR6 ;  /* 0x0001180604ff75b2 */ /* 0x0008640008000100 */
[----:B----4-:R-:W-:Y:S01]  /*0d80*/  NOP ;  /* 0x0000000000007918 */ /* 0x010fe20000000000 */
.L_x_14:
[----:B------:R-:W-:Y:S01]  /*0d90*/  VOTEU.ALL UP0, P1 ;  /* 0x0000000000ff7886 */ /* 0x000fe20000800000 */
[----:B--23--:R-:W-:Y:S01]  /*0da0*/  UMOV UR4, 0x20 ;  /* 0x0000002000047882 */ /* 0x00cfe20000000000 */
[----:B------:R-:W2:Y:S01]  /*0db0*/  LDCU UR7, c[0x0][0x36c] ;  /* 0x00006d80ff0777ac */ /* 0x000ea20008000800 */
[----:B------:R-:W-:Y:S01]  /*0dc0*/  NOP ;  /* 0x0000000000007918 */ /* 0x000fe20000000000 */
[----:B------:R-:W-:Y:S01]  /*0dd0*/  LOP3.LUT R0, R97, 0x1f, RZ, 0xc0, !PT ;  /* 0x0000001f61007812 */ /* 0x000fe200078ec0ff */
[----:B------:R-:W-:Y:S01]  /*0de0*/  @!UP0 UMOV UR6, 0x400 ;  /* 0x0000040000068882 */ /* 0x000fe20000000000 */
[----:B------:R-:W-:-:S04]  /*0df0*/  @!UP0 UIADD3 UR4, UPT, UPT, -UR4, 0x100000, URZ ;  /* 0x0010000004048890 */ /* 0x000fc8000fffe1ff */
[----:B------:R-:W-:Y:S02]  /*0e00*/  @!UP0 USHF.L.U32 UR5, UR4, 0xb, URZ ;  /* 0x0000000b04058899 */ /* 0x000fe400080006ff */
[----:B------:R-:W-:Y:S02]  /*0e10*/  @!UP0 USHF.L.U32 UR4, UR4, 0x1, URZ ;  /* 0x0000000104048899 */ /* 0x000fe400080006ff */
[----:B------:R-:W-:Y:S01]  /*0e20*/  @!UP0 ULEA UR6, UR58, UR6, 0x18 ;  /* 0x000000063a068291 */ /* 0x000fe2000f8ec0ff */
[----:B------:R-:W-:Y:S01]  /*0e30*/  VOTEU.ALL UP0, P1 ;  /* 0x0000000000ff7886 */ /* 0x000fe20000800000 */
[----:B------:R-:W-:Y:S02]  /*0e40*/  UISETP.NE.AND UP4, UPT, UR13, URZ, UPT ;  /* 0x000000ff0d00728c */ /* 0x000fe4000bf85270 */
[----:B--2---:R-:W-:Y:S01]  /*0e50*/  UISETP.EQ.U32.AND UP5, UPT, UR7, 0x1, UPT ;  /* 0x000000010700788c */ /* 0x004fe2000bfa2070 */
[----:B------:R-:W2:Y:S07]  /*0e60*/  FENCE.VIEW.ASYNC.S ;  /* 0x00000000000073c6 */ /* 0x000eae0000000000 */
[----:B--2---:R2:W3:Y:S01]  /*0e70*/  @!UP0 SYNCS.EXCH.64 URZ, [UR6+0x120], UR4 ;  /* 0x0001200406ff85b2 */ /* 0x0044e20008000100 */
[----:B------:R-:W-:Y:S05]  /*0e80*/  BRA.U !UP5, `(.L_x_15) ;  /* 0x000000010d087547 */ /* 0x000fea000b800000 */
[----:B-1-3--:R-:W-:Y:S01]  /*0e90*/  UCGABAR_ARV ;  /* 0x00000000000079c7 */ /* 0x00afe20008000000 */
[----:B------:R-:W-:Y:S05]  /*0ea0*/  BRA `(.L_x_16) ;  /* 0x0000000000047947 */ /* 0x000fea0003800000 */
.L_x_15:
[----:B-1-3--:R-:W-:Y:S01]  /*0eb0*/  NOP ;  /* 0x0000000000007918 */ /* 0x00afe20000000000 */
.L_x_16:
[----:B------:R-:W1:Y:S01]  /*0ec0*/  S2UR UR19, SR_CTAID.X ;  /* 0x00000000001379c3 */ /* 0x000e620000002500 */
[----:B------:R-:W-:-:S05]  /*0ed0*/  CS2R.32 R88, SR_CgaSize ;  /* 0x0000000000587805 */ /* 0x000fca0000008a00 */
[----:B------:R-:W-:-:S05]  /*0ee0*/  IMAD R88, R88, -0xa0, RZ ;  /* 0xffffff6058587824 */ /* 0x000fca00078e02ff */
[----:B--2---:R-:W-:-:S14]  /*0ef0*/  R2UR UR5, R88 ;  /* 0x00000000580572ca */ /* 0x004fdc00000e0000 */
[----:B------:R-:W2:Y:S01]  /*0f00*/  LDCU UR5, c[0x0][UR5+0x2b0] ;  /* 0x00005600050577ac */ /* 0x000ea20008000800 */
[----:B------:R-:W-:-:S05]  /*0f10*/  CS2R.32 R88, SR_CgaSize ;  /* 0x0000000000587805 */ /* 0x000fca0000008a00 */
[----:B------:R-:W-:-:S05]  /*0f20*/  IMAD R88, R88, -0xa0, RZ ;  /* 0xffffff6058587824 */ /* 0x000fca00078e02ff */
[----:B------:R-:W-:-:S14]  /*0f30*/  R2UR UR4, R88 ;  /* 0x00000000580472ca */ /* 0x000fdc00000e0000 */
[----:B------:R-:W3:Y:S01]  /*0f40*/  LDCU UR4, c[0x0][UR4+0x2b4] ;  /* 0x00005680040477ac */ /* 0x000ee20008000800 */
[----:B------:R-:W4:Y:S01]  /*0f50*/  S2UR UR7, SR_CTAID.Y ;  /* 0x00000000000779c3 */ /* 0x000f220000002600 */
[----:B------:R-:W-:-:S05]  /*0f60*/  CS2R.32 R88, SR_CgaSize ;  /* 0x0000000000587805 */ /* 0x000fca0000008a00 */
[----:B------:R-:W-:-:S05]  /*0f70*/  IMAD R88, R88, -0xa0, RZ ;  /* 0xffffff6058587824 */ /* 0x000fca00078e02ff */
[----:B------:R-:W-:-:S14]  /*0f80*/  R2UR UR8, R88 ;  /* 0x00000000580872ca */ /* 0x000fdc00000e0000 */
[----:B------:R-:W3:Y:S01]  /*0f90*/  LDCU UR8, c[0x0][UR8+0x2a0] ;  /* 0x00005400080877ac */ /* 0x000ee20008000800 */
[----:B------:R-:W-:Y:S01]  /*0fa0*/  UISETP.GT.U32.AND UP0, UPT, UR27, 0xffff, UPT ;  /* 0x0000ffff1b00788c */ /* 0x000fe2000bf04070 */
[----:B------:R-:W3:Y:S01]  /*0fb0*/  LDCU UR18, c[0x0][0xb24] ;  /* 0x00016480ff1277ac */ /* 0x000ee20008000800 */
[----:B------:R-:W1:Y:S01]  /*0fc0*/  S2UR UR36, SR_CTAID.Z ;  /* 0x00000000002479c3 */ /* 0x000e620000002700 */
[----:B------:R-:W-:-:S05]  /*0fd0*/  CS2R.32 R88, SR_CgaSize ;  /* 0x0000000000587805 */ /* 0x000fca0000008a00 */
[----:B------:R-:W-:-:S05]  /*0fe0*/  IMAD R88, R88, -0xa0, RZ ;  /* 0xffffff6058587824 */ /* 0x000fca00078e02ff */
[----:B------:R-:W-:-:S14]  /*0ff0*/  R2UR UR59, R88 ;  /* 0x00000000583b72ca */ /* 0x000fdc00000e0000 */
[----:B------:R-:W3:Y:S01]  /*1000*/  LDCU UR59, c[0x0][UR59+0x2a4] ;  /* 0x000054803b3b77ac */ /* 0x000ee20008000800 */
[----:B------:R-:W-:Y:S01]  /*1010*/  USHF.L.U32 UR28, UR58, 0x9, URZ ;  /* 0x000000093a1c7899 */ /* 0x000fe200080006ff */
[----:B-1----:R-:W-:Y:S01]  /*1020*/  I2FP.F32.U32 R3, UR19 ;  /* 0x0000001300037c45 */ /* 0x002fe20008201000 */
[----:B------:R-:W-:Y:S01]  /*1030*/  UMOV UR30, 0x5 ;  /* 0x00000005001e7882 */ /* 0x000fe20000000000 */
[----:B------:R-:W1:Y:S03]  /*1040*/  LDCU UR45, c[0x0][0xb24] ;  /* 0x00016480ff2d77ac */ /* 0x000e660008000800 */
[----:B--2---:R-:W-:Y:S01]  /*1050*/  FMUL R3, R3, UR5 ;  /* 0x0000000503037c20 */ /* 0x004fe20008400000 */
[----:B------:R-:W-:Y:S01]  /*1060*/  USEL UR5, UR27, 0xffff, !UP0 ;  /* 0x0000ffff1b057887 */ /* 0x000fe2000c000000 */
[----:B----4-:R-:W-:Y:S01]  /*1070*/  I2FP.F32.U32 R2, UR7 ;  /* 0x0000000700027c45 */ /* 0x010fe20008201000 */
[----:B------:R-:W2:Y:S03]  /*1080*/  LDCU UR26, c[0x0][0xb30] ;  /* 0x00016600ff1a77ac */ /* 0x000ea60008000800 */
[----:B------:R-:W4:Y:S01]  /*1090*/  F2I.U32.TRUNC.NTZ R3, R3 ;  /* 0x0000000300037305 */ /* 0x000f22000020f000 */
[----:B---3--:R-:W-:Y:S01]  /*10a0*/  FMUL R2, R2, UR4 ;  /* 0x0000000402027c20 */ /* 0x008fe20008400000 */
[----:B------:R-:W-:-:S02]  /*10b0*/  ULOP3.LUT UR24, UR5, 0xffff, URZ, 0xc0, !UPT ;  /* 0x0000ffff05187892 */ /* 0x000fc4000f8ec0ff */
[----:B------:R-:W-:Y:S01]  /*10c0*/  UISETP.GE.AND UP2, UPT, UR18, 0x1, UPT ;  /* 0x000000011200788c */ /* 0x000fe2000bf46270 */
[----:B------:R-:W-:-:S03]  /*10d0*/  UMOV UR32, UR7 ;  /* 0x0000000700207c82 */ /* 0x000fc60008000000 */
[----:B------:R-:W3:Y:S01]  /*10e0*/  F2I.U32.TRUNC.NTZ R2, R2 ;  /* 0x0000000200027305 */ /* 0x000ee2000020f000 */
[----:B------:R-:W-:Y:S01]  /*10f0*/  UMOV UR20, UR19 ;  /* 0x0000001300147c82 */ /* 0x000fe20008000000 */
[----:B----4-:R-:W-:Y:S02]  /*1100*/  R2UR UR4, R3 ;  /* 0x00000000030472ca */ /* 0x010fe400000e0000 */
[----:B------:R-:W-:Y:S02]  /*1110*/  PRMT R3, RZ, 0x7610, R3 ;  /* 0x00007610ff037816 */ /* 0x000fe40000000003 */
[----:B---3--:R-:W-:Y:S02]  /*1120*/  R2UR UR6, R2 ;  /* 0x00000000020672ca */ /* 0x008fe400000e0000 */
[----:B------:R-:W-:-:S07]  /*1130*/  PRMT R2, RZ, 0x7610, R2 ;  /* 0x00007610ff027816 */ /* 0x000fce0000000002 */
[----:B------:R-:W-:-:S04]  /*1140*/  UIADD3 UR5, UPT, UPT, -UR4, URZ, URZ ;  /* 0x000000ff04057290 */ /* 0x000fc8000fffe1ff */
[----:B------:R-:W-:Y:S02]  /*1150*/  UIMAD UR5, UR8, UR5, UR19 ;  /* 0x00000005080572a4 */ /* 0x000fe4000f8e0213 */
[----:B------:R-:W-:-:S04]  /*1160*/  UIADD3 UR4, UPT, UPT, -UR6, URZ, URZ ;  /* 0x000000ff06047290 */ /* 0x000fc8000fffe1ff */
[----:B------:R-:W-:Y:S01]  /*1170*/  IMAD.U32 R88, RZ, RZ, UR5 ;  /* 0x00000005ff587e24 */ /* 0x000fe2000f8e00ff */
[----:B------:R-:W-:Y:S01]  /*1180*/  UIMAD UR59, UR59, UR4, UR7 ;  /* 0x000000043b3b72a4 */ /* 0x000fe2000f8e0207 */
[----:B-12---:R-:W-:Y:S11]  /*1190*/  BRA.U UP4, `(.L_x_17) ;  /* 0x0000000104407547 */ /* 0x006ff6000b800000 */
[----:B------:R-:W-:-:S13]  /*11a0*/  R2UR UR4, R88 ;  /* 0x00000000580472ca */ /* 0x000fda00000e0000 */
[----:B------:R-:W-:Y:S02]  /*11b0*/  UISETP.GT.U32.AND UP0, UPT, UR4, 0x1, UPT ;  /* 0x000000010400788c */ /* 0x000fe4000bf04070 */
[----:B------:R-:W-:Y:S02]  /*11c0*/  ULOP3.LUT UR4, UR4, 0xfffffffe, URZ, 0xc0, !UPT ;  /* 0xfffffffe04047892 */ /* 0x000fe4000f8ec0ff */
[----:B------:R-:W-:Y:S02]  /*11d0*/  UISETP.NE.AND UP1, UPT, UR59, URZ, UP0 ;  /* 0x000000ff3b00728c */ /* 0x000fe40008725270 */
[----:B------:R-:W-:Y:S02]  /*11e0*/  UISETP.NE.AND UP0, UPT, UR59, 0x1, UP0 ;  /* 0x000000013b00788c */ /* 0x000fe40008705270 */
[----:B------:R-:W-:Y:S02]  /*11f0*/  USEL UR7, URZ, 0x1, UP1 ;  /* 0x00000001ff077887 */ /* 0x000fe40008800000 */
[----:B------:R-:W-:-:S02]  /*1200*/  USEL UR6, URZ, 0x4, UP0 ;  /* 0x00000004ff067887 */ /* 0x000fc40008000000 */
[----:B------:R-:W-:Y:S02]  /*1210*/  USEL UR5, URZ, 0x2, UP1 ;  /* 0x00000002ff057887 */ /* 0x000fe40008800000 */
[----:B------:R-:W-:Y:S02]  /*1220*/  ULEA UR4, UR59, UR4, 0x1 ;  /* 0x000000043b047291 */ /* 0x000fe4000f8e08ff */
[----:B------:R-:W-:Y:S02]  /*1230*/  USEL UR8, URZ, 0x8, UP0 ;  /* 0x00000008ff087887 */ /* 0x000fe40008000000 */
[----:B------:R-:W-:-:S03]  /*1240*/  UIADD3 UR5, UPT, UPT, UR5, UR6, UR7 ;  /* 0x0000000605057290 */ /* 0x000fc6000fffe007 */
[----:B------:R-:W-:Y:S01]  /*1250*/  UMOV UR6, 0x3 ;  /* 0x0000000300067882 */ /* 0x000fe20000000000 */
[----:B------:R-:W-:Y:S02]  /*1260*/  UIADD3 UR5, UPT, UPT, UR5, UR8, URZ ;  /* 0x0000000805057290 */ /* 0x000fe4000fffe0ff */
[----:B------:R-:W-:-:S04]  /*1270*/  USHF.L.U32 UR4, UR6, UR4, URZ ;  /* 0x0000000406047299 */ /* 0x000fc800080006ff */
[----:B------:R-:W-:Y:S02]  /*1280*/  MOV R3, UR5 ;  /* 0x0000000500037c02 */ /* 0x000fe40008000f00 */
[----:B------:R-:W-:Y:S02]  /*1290*/  IMAD.U32 R2, RZ, RZ, UR4 ;  /* 0x00000004ff027e24 */ /* 0x000fe4000f8e00ff */
.L_x_17:
[----:B------:R-:W-:Y:S05]  /*12a0*/  BRA.U !UP2, `(.L_x_18) ;  /* 0x000000010ad07547 */ /* 0x000fea000b800000 */
[----:B------:R-:W1:Y:S01]  /*12b0*/  LDCU.128 UR20, c[0x0][0xb10] ;  /* 0x00016200ff1477ac */ /* 0x000e620008000c00 */
[----:B------:R-:W2:Y:S01]  /*12c0*/  LDCU UR12, c[0x0][0x370] ;  /* 0x00006e00ff0c77ac */ /* 0x000ea20008000800 */
[----:B------:R-:W3:Y:S01]  /*12d0*/  LDCU UR5, c[0x0][0x374] ;  /* 0x00006e80ff0577ac */ /* 0x000ee20008000800 */
[----:B------:R-:W4:Y:S01]  /*12e0*/  LDCU UR25, c[0x0][0xb0c] ;  /* 0x00016180ff1977ac */ /* 0x000f220008000800 */
[----:B------:R-:W4:Y:S01]  /*12f0*/  LDCU UR4, c[0x0][0xb20] ;  /* 0x00016400ff0477ac */ /* 0x000f220008000800 */
[----:B------:R-:W4:Y:S01]  /*1300*/  LDCU.64 UR16, c[0x0][0xb28] ;  /* 0x00016500ff1077ac */ /* 0x000f220008000a00 */
[----:B-1----:R-:W-:Y:S02]  /*1310*/  UISETP.NE.AND UP0, UPT, UR22, 0x1, UPT ;  /* 0x000000011600788c */ /* 0x002fe4000bf05270 */
[----:B---3--:R-:W-:Y:S02]  /*1320*/  UIMAD.WIDE.U32 UR6, UR5, UR23, URZ ;  /* 0x00000017050672a5 */ /* 0x008fe4000f8e00ff */
[----:B--2---:R-:W-:-:S02]  /*1330*/  UIMAD.WIDE.U32 UR8, UR12, UR20, URZ ;  /* 0x000000140c0872a5 */ /* 0x004fc4000f8e00ff */
[----:B----4-:R-:W-:Y:S02]  /*1340*/  UISETP.NE.AND UP1, UPT, UR25, 0x1, UPT ;  /* 0x000000011900788c */ /* 0x010fe4000bf25270 */
[----:B------:R-:W-:Y:S01]  /*1350*/  UISETP.NE.AND UP2, UPT, UR18, 0x1, UPT ;  /* 0x000000011200788c */ /* 0x000fe2000bf45270 */
[----:B------:R-:W-:Y:S02]  /*1360*/  UMOV UR6, UR7 ;  /* 0x0000000700067c82 */ /* 0x000fe40008000000 */
[----:B------:R-:W-:Y:S01]  /*1370*/  UMOV UR8, UR9 ;  /* 0x0000000900087c82 */ /* 0x000fe20008000000 */
[----:B------:R-:W-:Y:S02]  /*1380*/  @UP0 USHF.R.U32.HI UR5, URZ, UR4, UR6 ;  /* 0x00000004ff050299 */ /* 0x000fe40008011606 */
[----:B------:R-:W-:Y:S02]  /*1390*/  UIMAD.WIDE.U32 UR14, UR32, UR23, URZ ;  /* 0x00000017200e72a5 */ /* 0x000fe4000f8e00ff */
[----:B------:R-:W-:-:S02]  /*13a0*/  UIMAD.WIDE.U32 UR6, UR5, UR16, URZ ;  /* 0x00000010050672a5 */ /* 0x000fc4000f8e00ff */
[----:B------:R-:W-:Y:S02]  /*13b0*/  @UP1 USHF.R.U32.HI UR12, URZ, UR21, UR8 ;  /* 0x00000015ff0c1299 */ /* 0x000fe40008011608 */
[----:B------:R-:W-:Y:S02]  /*13c0*/  UIMAD.WIDE.U32 UR10, UR19, UR20, URZ ;  /* 0x00000014130a72a5 */ /* 0x000fe4000f8e00ff */
[----:B------:R-:W-:Y:S01]  /*13d0*/  UIMAD.WIDE.U32 UR8, UR12, UR16, URZ ;  /* 0x000000100c0872a5 */ /* 0x000fe2000f8e00ff */
[----:B------:R-:W-:Y:S01]  /*13e0*/  UMOV UR14, UR15 ;  /* 0x0000000f000e7c82 */ /* 0x000fe20008000000 */
[----:B------:R-:W-:Y:S01]  /*13f0*/  UMOV UR6, UR7 ;  /* 0x0000000700067c82 */ /* 0x000fe20008000000 */
[----:B------:R-:W-:Y:S02]  /*1400*/  USHF.R.U32.HI UR14, URZ, UR4, UR14 ;  /* 0x00000004ff0e7299 */ /* 0x000fe4000801160e */
[----:B------:R-:W-:Y:S01]  /*1410*/  @UP2 USHF.R.U32.HI UR5, URZ, UR17, UR6 ;  /* 0x00000011ff052299 */ /* 0x000fe20008011606 */
[----:B------:R-:W-:-:S02]  /*1420*/  UMOV UR10, UR11 ;  /* 0x0000000b000a7c82 */ /* 0x000fc40008000000 */
[----:B------:R-:W-:Y:S01]  /*1430*/  UMOV UR6, UR9 ;  /* 0x0000000900067c82 */ /* 0x000fe20008000000 */
[----:B------:R-:W-:Y:S02]  /*1440*/  USHF.R.U32.HI UR10, URZ, UR21, UR10 ;  /* 0x00000015ff0a7299 */ /* 0x000fe4000801160a */
[----:B------:R-:W-:Y:S02]  /*1450*/  @UP2 USHF.R.U32.HI UR12, URZ, UR17, UR6 ;  /* 0x00000011ff0c2299 */ /* 0x000fe40008011606 */
[----:B------:R-:W-:Y:S02]  /*1460*/  USEL UR4, UR32, UR14, !UP0 ;  /* 0x0000000e20047287 */ /* 0x000fe4000c000000 */
[----:B------:R-:W-:Y:S02]  /*1470*/  UIMAD UR6, UR5, UR18, URZ ;  /* 0x00000012050672a4 */ /* 0x000fe4000f8e02ff */
[----:B------:R-:W-:Y:S02]  /*1480*/  USEL UR5, UR19, UR10, !UP1 ;  /* 0x0000000a13057287 */ /* 0x000fe4000c800000 */
[----:B------:R-:W-:-:S02]  /*1490*/  UIMAD UR8, UR12, UR18, URZ ;  /* 0x000000120c0872a4 */ /* 0x000fc4000f8e02ff */
[----:B------:R-:W-:Y:S02]  /*14a0*/  UISETP.GE.AND UP0, UPT, UR4, UR6, UPT ;  /* 0x000000060400728c */ /* 0x000fe4000bf06270 */
[----:B------:R-:W-:Y:S02]  /*14b0*/  UIMAD.WIDE.U32 UR6, UR4, UR16, URZ ;  /* 0x00000010040672a5 */ /* 0x000fe4000f8e00ff */
[----:B------:R-:W-:Y:S02]  /*14c0*/  UISETP.GE.OR UP0, UPT, UR5, UR8, UP0 ;  /* 0x000000080500728c */ /* 0x000fe40008706670 */
[----:B------:R-:W-:Y:S02]  /*14d0*/  UIMAD.WIDE.U32 UR8, UR5, UR16, URZ ;  /* 0x00000010050872a5 */ /* 0x000fe4000f8e00ff */
[----:B------:R-:W-:Y:S02]  /*14e0*/  USHF.R.U32.HI UR7, URZ, UR17, UR7 ;  /* 0x00000011ff077299 */ /* 0x000fe40008011607 */
[----:B------:R-:W-:-:S02]  /*14f0*/  UIADD3 UR10, UPT, UPT, -UR4, URZ, URZ ;  /* 0x000000ff040a7290 */ /* 0x000fc4000fffe1ff */
[----:B------:R-:W-:Y:S02]  /*1500*/  USEL UR7, UR4, UR7, !UP2 ;  /* 0x0000000704077287 */ /* 0x000fe4000d000000 */
[----:B------:R-:W-:Y:S01]  /*1510*/  UIADD3 UR20, UPT, UPT, -UR5, URZ, URZ ;  /* 0x000000ff05147290 */ /* 0x000fe2000fffe1ff */
[----:B------:R-:W-:Y:S01]  /*1520*/  @!UP0 UMOV UR6, UR9 ;  /* 0x0000000900068c82 */ /* 0x000fe20008000000 */
[----:B------:R-:W-:Y:S02]  /*1530*/  UIADD3 UR8, UPT, UPT, -UR7, URZ, URZ ;  /* 0x000000ff07087290 */ /* 0x000fe4000fffe1ff */
[----:B------:R-:W-:Y:S02]  /*1540*/  @!UP0 USHF.R.U32.HI UR6, URZ, UR17, UR6 ;  /* 0x00000011ff068299 */ /* 0x000fe40008011606 */
[----:B------:R-:W-:Y:S02]  /*1550*/  UIMAD UR8, UR18, UR8, UR4 ;  /* 0x00000008120872a4 */ /* 0x000fe4000f8e0204 */
[----:B------:R-:W-:-:S02]  /*1560*/  @!UP0 USEL UR6, UR5, UR6, !UP2 ;  /* 0x0000000605068287 */ /* 0x000fc4000d000000 */
[----:B------:R-:W-:Y:S02]  /*1570*/  UIMAD UR32, UR22, UR10, UR32 ;  /* 0x0000000a162072a4 */ /* 0x000fe4000f8e0220 */
[----:B------:R-:W-:Y:S02]  /*1580*/  @!UP0 UIADD3 UR7, UPT, UPT, UR7, -UR6, URZ ;  /* 0x8000000607078290 */ /* 0x000fe4000fffe0ff */
[----:B------:R-:W-:Y:S02]  /*1590*/  @!UP0 UIMAD UR6, UR8, UR12, UR6 ;  /* 0x0000000c080682a4 */ /* 0x000fe4000f8e0206 */
[----:B------:R-:W-:Y:S02]  /*15a0*/  @!UP0 UIMAD UR4, UR7, UR18, UR5 ;  /* 0x00000012070482a4 */ /* 0x000fe4000f8e0205 */
[----:B------:R-:W-:Y:S02]  /*15b0*/  UIMAD UR20, UR25, UR20, UR19 ;  /* 0x00000014191472a4 */ /* 0x000fe4000f8e0213 */
[----:B------:R-:W-:Y:S01]  /*15c0*/  UIMAD UR32, UR4, UR22, UR32 ;  /* 0x00000016042072a4 */ /* 0x000fe2000f8e0220 */
[----:B------:R-:W-:-:S02]  /*15d0*/  @!UP0 UMOV UR5, UR6 ;  /* 0x0000000600058c82 */ /* 0x000fc40008000000 */
[----:B------:R-:W-:-:S12]  /*15e0*/  UIMAD UR20, UR5, UR25, UR20 ;  /* 0x00000019051472a4 */ /* 0x000fd8000f8e0214 */
.L_x_18:
[----:B------:R-:W-:Y:S02]  /*15f0*/  UISETP.NE.AND UP1, UPT, UR26, 0x1, UPT ;  /* 0x000000011a00788c */ /* 0x000fe4000bf25270 */
[----:B------:R-:W-:Y:S02]  /*1600*/  UISETP.NE.AND UP0, UPT, UR13, 0x2, UPT ;  /* 0x000000020d00788c */ /* 0x000fe4000bf05270 */
[----:B------:R-:W-:Y:S02]  /*1610*/  ULOP3.LUT UR28, UR28, 0x400, URZ, 0xc0, !UPT ;  /* 0x000004001c1c7892 */ /* 0x000fe4000f8ec0ff */
[----:B------:R-:W-:-:S03]  /*1620*/  USHF.L.U32 UR24, UR30, UR24, URZ ;  /* 0x000000181e187299 */ /* 0x000fc600080006ff */
[----:B------:R-:W-:Y:S09]  /*1630*/  BRA.U UP1, `(.L_x_19) ;  /* 0x0000000101447547 */ /* 0x000ff2000b800000 */
[----:B------:R-:W1:Y:S01]  /*1640*/  LDCU.128 UR8, c[0x0][0xb10] ;  /* 0x00016200ff0877ac */ /* 0x000e620008000c00 */
[----:B------:R-:W2:Y:S01]  /*1650*/  LDCU UR12, c[0x0][0xb0c] ;  /* 0x00016180ff0c77ac */ /* 0x000ea20008000800 */
[----:B------:R-:W3:Y:S01]  /*1660*/  LDCU UR14, c[0x0][0xb20] ;  /* 0x00016400ff0e77ac */ /* 0x000ee20008000800 */
[----:B-1----:R-:W-:Y:S02]  /*1670*/  UIMAD.WIDE.U32 UR6, UR20, UR8, URZ ;  /* 0x00000008140672a5 */ /* 0x002fe4000f8e00ff */
[----:B------:R-:W-:Y:S02]  /*1680*/  UIMAD.WIDE.U32 UR4, UR32, UR11, URZ ;  /* 0x0000000b200472a5 */ /* 0x000fe4000f8e00ff */
[----:B--2---:R-:W-:Y:S02]  /*1690*/  UISETP.NE.AND UP2, UPT, UR12, 0x1, UPT ;  /* 0x000000010c00788c */ /* 0x004fe4000bf45270 */
[----:B------:R-:W-:Y:S01]  /*16a0*/  UISETP.NE.AND UP1, UPT, UR10, 0x1, UPT ;  /* 0x000000010a00788c */ /* 0x000fe2000bf25270 */
[----:B------:R-:W-:-:S02]  /*16b0*/  UMOV UR6, UR7 ;  /* 0x0000000700067c82 */ /* 0x000fc40008000000 */
[----:B------:R-:W-:Y:S01]  /*16c0*/  UMOV UR4, UR5 ;  /* 0x0000000500047c82 */ /* 0x000fe20008000000 */
[----:B------:R-:W-:Y:S02]  /*16d0*/  USHF.R.U32.HI UR6, URZ, UR9, UR6 ;  /* 0x00000009ff067299 */ /* 0x000fe40008011606 */
[----:B---3--:R-:W-:Y:S02]  /*16e0*/  USHF.R.U32.HI UR4, URZ, UR14, UR4 ;  /* 0x0000000eff047299 */ /* 0x008fe40008011604 */
[----:B------:R-:W-:Y:S02]  /*16f0*/  USEL UR5, UR20, UR6, !UP2 ;  /* 0x0000000614057287 */ /* 0x000fe4000d000000 */
[----:B------:R-:W-:-:S04]  /*1700*/  USEL UR4, UR32, UR4, !UP1 ;  /* 0x0000000420047287 */ /* 0x000fc8000c800000 */
[----:B------:R-:W-:Y:S02]  /*1710*/  UIADD3 UR6, UPT, UPT, -UR4, UR5, URZ ;  /* 0x0000000504067290 */ /* 0x000fe4000fffe1ff */
[----:B------:R-:W-:Y:S02]  /*1720*/  UIADD3 UR4, UPT, UPT, UR4, -UR5, URZ ;  /* 0x8000000504047290 */ /* 0x000fe4000fffe0ff */
[----:B------:R-:W-:Y:S02]  /*1730*/  UIMAD UR32, UR6, UR10, UR32 ;  /* 0x0000000a062072a4 */ /* 0x000fe4000f8e0220 */
[----:B------:R-:W-:-:S12]  /*1740*/  UIMAD UR20, UR4, UR12, UR20 ;  /* 0x0000000c041472a4 */ /* 0x000fd8000f8e0214 */
.L_x_19:
[----:B------:R-:W-:Y:S05]  /*1750*/  BRA.U !UP5, `(.L_x_20) ;  /* 0x000000010d0c7547 */ /* 0x000fea000b800000 */
[----:B------:R-:W-:Y:S01]  /*1760*/  UCGABAR_WAIT ;  /* 0x0000000000007dc7 */ /* 0x000fe20008000000 */
[----:B------:R-:W-:Y:S01]  /*1770*/  CCTL.IVALL ;  /* 0x00000000ff00798f */ /* 0x000fe20002000000 */
[----:B------:R-:W-:Y:S05]  /*1780*/  BRA `(.L_x_21) ;  /* 0x0000000000047947 */ /* 0x000fea0003800000 */
.L_x_20:
[----:B------:R-:W-:Y:S06]  /*1790*/  BAR.SYNC.DEFER_BLOCKING 0x0 ;  /* 0x0000000000007b1d */ /* 0x000fec0000010000 */
.L_x_21:
[----:B------:R-:W-:Y:S05]  /*17a0*/  BRA.U UP0, `(.L_x_22) ;  /* 0x0000001500007547 */ /* 0x000fea000b800000 */
[----:B------:R-:W1:Y:S01]  /*17b0*/  LDCU UR6, c[0x0][0x38c] ;  /* 0x00007180ff0677ac */ /* 0x000e620008000800 */
[----:B------:R-:W-:Y:S01]  /*17c0*/  PLOP3.LUT P1, PT, PT, PT, UP3, 0x80, 0x8 ;  /* 0x000000000008781c */ /* 0x000fe20003f2f038 */
[----:B------:R-:W-:Y:S01]  /*17d0*/  IMAD.MOV.U32 R12, RZ, RZ, 0x1 ;  /* 0x00000001ff0c7424 */ /* 0x000fe200078e00ff */
[----:B------:R-:W-:Y:S01]  /*17e0*/  ISETP.NE.AND P2, PT, R0, RZ, P3 ;  /* 0x000000ff0000720c */ /* 0x000fe20001f45270 */
[----:B------:R-:W-:Y:S01]  /*17f0*/  USHF.L.U32 UR7, UR19, 0x6, URZ ;  /* 0x0000000613077899 */ /* 0x000fe200080006ff */
[----:B------:R-:W-:Y:S01]  /*1800*/  PLOP3.LUT P1, PT, P1, PT, PT, 0x8, 0x80 ;  /* 0x000000000080781c */ /* 0x000fe20000f2e170 */
[----:B------:R-:W-:Y:S01]  /*1810*/  UMOV UR8, 0x400 ;  /* 0x0000040000087882 */ /* 0x000fe20000000000 */
[----:B------:R-:W-:Y:S01]  /*1820*/  UISETP.NE.AND UP1, UPT, UR13, URZ, UPT ;  /* 0x000000ff0d00728c */ /* 0x000fe2000bf25270 */
[----:B------:R-:W-:Y:S01]  /*1830*/  CS2R R10, SRZ ;  /* 0x00000000000a7805 */ /* 0x000fe2000001ff00 */
[----:B------:R-:W-:Y:S01]  /*1840*/  USHF.L.U32 UR46, UR19, 0x7, URZ ;  /* 0x00000007132e7899 */ /* 0x000fe200080006ff */
[----:B------:R-:W-:Y:S01]  /*1850*/  IMAD.MOV.U32 R9, RZ, RZ, RZ ;  /* 0x000000ffff097224 */ /* 0x000fe200078e00ff */
[----:B------:R-:W-:Y:S01]  /*1860*/  ULEA UR13, UR58, UR8, 0x18 ;  /* 0x000000083a0d7291 */ /* 0x000fe2000f8ec0ff */
[----:B------:R-:W-:Y:S01]  /*1870*/  IMAD.MOV.U32 R8, RZ, RZ, 0x1 ;  /* 0x00000001ff087424 */ /* 0x000fe200078e00ff */
[----:B------:R-:W2:Y:S01]  /*1880*/  LDCU UR39, c[0x0][0x370] ;  /* 0x00006e00ff2777ac */ /* 0x000ea20008000800 */
[----:B------:R-:W3:Y:S01]  /*1890*/  LDCU.64 UR26, c[0x0][0x348] ;  /* 0x00006900ff1a77ac */ /* 0x000ee20008000a00 */
[----:B-1----:R-:W-:-:S02]  /*18a0*/  UIADD3 UR5, UPT, UPT, UR6, 0x1f, URZ ;  /* 0x0000001f06057890 */ /* 0x002fc4000fffe0ff */
[----:B------:R-:W-:Y:S02]  /*18b0*/  UIADD3 UR47, UPT, UPT, UR6, 0x3e, URZ ;  /* 0x0000003e062f7890 */ /* 0x000fe4000fffe0ff */
[----:B------:R-:W-:Y:S01]  /*18c0*/  USHF.R.S32.HI UR4, URZ, 0x1f, UR5 ;  /* 0x0000001fff047899 */ /* 0x000fe20008011405 */
[----:B------:R-:W1:Y:S03]  /*18d0*/  LDCU UR38, c[0x0][0x374] ;  /* 0x00006e80ff2677ac */ /* 0x000e660008000800 */
[----:B------:R-:W-:Y:S02]  /*18e0*/  ULEA.HI UR4, UR4, UR5, URZ, 0x5 ;  /* 0x0000000504047291 */ /* 0x000fe4000f8f28ff */
[----:B------:R-:W-:Y:S02]  /*18f0*/  UIADD3 UR5, UPT, UPT, UR6, -0x1, URZ ;  /* 0xffffffff06057890 */ /* 0x000fe4000fffe0ff */
[----:B------:R-:W-:-:S02]  /*1900*/  USHF.R.S32.HI UR41, URZ, 0x5, UR4 ;  /* 0x00000005ff297899 */ /* 0x000fc40008011404 */
[----:B------:R-:W-:Y:S02]  /*1910*/  UISETP.GE.U32.AND UP2, UPT, UR5, -0x3f, UPT ;  /* 0xffffffc10500788c */ /* 0x000fe4000bf46070 */
[----:B------:R-:W-:Y:S02]  /*1920*/  UISETP.LT.U32.AND UP0, UPT, UR41, 0x5, UPT ;  /* 0x000000052900788c */ /* 0x000fe4000bf01070 */
[----:B------:R-:W-:Y:S02]  /*1930*/  ULOP3.LUT UR5, UR7, 0x40, URZ, 0xc0, !UPT ;  /* 0x0000004007057892 */ /* 0x000fe4000f8ec0ff */
[----:B------:R-:W-:Y:S02]  /*1940*/  USEL UR40, UR41, 0x5, UP0 ;  /* 0x0000000529287887 */ /* 0x000fe40008000000 */
[----:B------:R-:W-:Y:S02]  /*1950*/  ULOP3.LUT UR46, UR46, 0x80, URZ, 0xc0, !UPT ;  /* 0x000000802e2e7892 */ /* 0x000fe4000f8ec0ff */
[----:B------:R-:W-:-:S02]  /*1960*/  UIADD3 UR4, UPT, UPT, UR40, -0x1, URZ ;  /* 0xffffffff28047890 */ /* 0x000fc4000fffe0ff */
[----:B------:R-:W-:Y:S02]  /*1970*/  @UP2 UIADD3 UR4, UPT, UPT, UR40, URZ, URZ ;  /* 0x000000ff28042290 */ /* 0x000fe4000fffe0ff */
[----:B------:R-:W-:Y:S02]  /*1980*/  USEL UR21, UR53, 0x2, UP1 ;  /* 0x0000000235157887 */ /* 0x000fe40008800000 */
[----:B------:R-:W-:Y:S02]  /*1990*/  UIADD3 UR30, UPT, UPT, UR13, 0x6300, UR28 ;  /* 0x000063000d1e7890 */ /* 0x000fe4000fffe01c */
[----:B------:R-:W-:Y:S02]  /*19a0*/  ULEA.HI UR43, UR28, UR5, URZ, 0x1b ;  /* 0x000000051c2b7291 */ /* 0x000fe4000f8fd8ff */
[----:B------:R-:W-:Y:S02]  /*19b0*/  UIADD3 UR44, UPT, UPT, UR41, -UR40, URZ ;  /* 0x80000028292c7290 */ /* 0x000fe4000fffe0ff */
[----:B------:R-:W-:-:S02]  /*19c0*/  UIADD3 UR29, UPT, UPT, UR4, 0x1, URZ ;  /* 0x00000001041d7890 */ /* 0x000fc4000fffe0ff */
[----:B------:R-:W-:Y:S01]  /*19d0*/  UIADD3 UR42, UPT, UPT, -UR4, URZ, URZ ;  /* 0x000000ff042a7290 */ /* 0x000fe2000fffe1ff */
[----:B-123--:R-:W-:-:S11]  /*19e0*/  UMOV UR6, URZ ;  /* 0x000000ff00067c82 */ /* 0x00efd60008000000 */
.L_x_42:
[----:B------:R-:W-:-:S09]  /*19f0*/  UISETP.NE.AND UP0, UPT, UR58, URZ, UPT ;  /* 0x000000ff3a00728c */ /* 0x000fd2000bf05270 */
[----:B-1----:R-:W-:Y:S05]  /*1a00*/  BRA.U UP0, `(.L_x_23) ;  /* 0x0000000100287547 */ /* 0x002fea000b800000 */
[----:B------:R-:W-:Y:S02]  /*1a10*/  LEA R0, R9, UR13, 0x3 ;  /* 0x0000000d09007c11 */ /* 0x000fe4000f8e18ff */
[----:B------:R-:W-:-:S04]  /*1a20*/  SHF.L.U32 R3, R8, 0x1f, RZ ;  /* 0x0000001f08037819 */ /* 0x000fc800000006ff */
[----:B------:R-:W1:Y:S02]  /*1a30*/  SYNCS.PHASECHK.TRANS64.TRYWAIT P0, [R0+URZ+0x110], R3 ;  /* 0x00011003000075a7 */ /* 0x000e6400080011ff */
[----:B-1----:R-:W-:Y:S05]  /*1a40*/  @!P0 BRA `(.L_x_24) ;  /* 0x0000008000fc8947 */ /* 0x002fea0003800000 */
.L_x_144:
[----:B------:R2:W-:Y:S01]  /*1a50*/  SYNCS.ARRIVE.TRANS64.A1T0 RZ, [R0+URZ+0x100], RZ ;  /* 0x000100ff00ff79a7 */ /* 0x0005e200081000ff */
[----:B------:R-:W-:-:S05]  /*1a60*/  VIADD R9, R9, 0x1 ;  /* 0x0000000109097836 */ /* 0x000fca0000000000 */
[----:B------:R-:W-:-:S04]  /*1a70*/  ISETP.NE.AND P0, PT, R9, 0x2, PT ;  /* 0x000000020900780c */ /* 0x000fc80003f05270 */
[----:B-1----:R-:W-:Y:S02]  /*1a80*/  SEL R3, RZ, 0x1, P0 ;  /* 0x00000001ff037807 */ /* 0x002fe40000000000 */
[----:B------:R-:W-:Y:S02]  /*1a90*/  SEL R9, R9, RZ, P0 ;  /* 0x000000ff09097207 */ /* 0x000fe40000000000 */
[----:B------:R-:W-:-:S07]  /*1aa0*/  LOP3.LUT R8, R8, R3, RZ, 0x3c, !PT ;  /* 0x0000000308087212 */ /* 0x000fce00078e3cff */
.L_x_23:
[----:B------:R-:W-:Y:S01]  /*1ab0*/  ULEA UR4, UR6, UR13, 0x3 ;  /* 0x0000000d06047291 */ /* 0x000fe2000f8e18ff */
[----:B--2---:R-:W-:Y:S01]  /*1ac0*/  SHF.L.U32 R0, R12, 0x1f, RZ ;  /* 0x0000001f0c007819 */ /* 0x004fe200000006ff */
[----:B------:R-:W-:Y:S02]  /*1ad0*/  UISETP.GE.U32.AND UP0, UPT, UR47, 0x3f, UPT ;  /* 0x0000003f2f00788c */ /* 0x000fe4000bf06070 */
[----:B------:R-:W-:Y:S01]  /*1ae0*/  ULEA UR11, UR32, UR46, 0x8 ;  /* 0x0000002e200b7291 */ /* 0x000fe2000f8e40ff */
[----:B------:R-:W-:-:S04]  /*1af0*/  UMOV UR7, URZ ;  /* 0x000000ff00077c82 */ /* 0x000fc80008000000 */
[----:B------:R1:W2:Y:S01]  /*1b00*/  SYNCS.PHASECHK.TRANS64.TRYWAIT P0, [UR4+0x28], R0 ;  /* 0x00002800ff0075a7 */ /* 0x0002a20008001104 */
[----:B------:R-:W-:-:S04]  /*1b10*/  ULEA.HI UR4, UR20, UR20, URZ, 0x1 ;  /* 0x0000001414047291 */ /* 0x000fc8000f8f08ff */
[----:B------:R-:W-:-:S04]  /*1b20*/  USHF.L.U32 UR4, UR4, 0x6, URZ ;  /* 0x0000000604047899 */ /* 0x000fc800080006ff */
[----:B------:R-:W-:-:S04]  /*1b30*/  ULOP3.LUT UR35, UR4, 0xffffff80, URZ, 0xc0, !UPT ;  /* 0xffffff8004237892 */ /* 0x000fc8000f8ec0ff */
[----:B------:R-:W-:Y:S01]  /*1b40*/  UIADD3 UR35, UPT, UPT, UR43, UR35, URZ ;  /* 0x000000232b237290 */ /* 0x000fe2000fffe0ff */
[----:B------:R-:W-:Y:S11]  /*1b50*/  BRA.U !UP0, `(.L_x_25) ;  /* 0x0000000108c47547 */ /* 0x000ff6000b800000 */
[----:B------:R-:W-:Y:S01]  /*1b60*/  UMOV UR16, UR42 ;  /* 0x0000002a00107c82 */ /* 0x000fe20008000000 */
[----:B------:R-:W-:Y:S01]  /*1b70*/  UMOV UR4, UR6 ;  /* 0x0000000600047c82 */ /* 0x000fe20008000000 */
[----:B------:R-:W-:-:S05]  /*1b80*/  UMOV UR34, URZ ;  /* 0x000000ff00227c82 */ /* 0x000fca0008000000 */
.L_x_31:
[----:B------:R-:W-:Y:S01]  /*1b90*/  ULEA UR33, UR4, UR13, 0x3 ;  /* 0x0000000d04217291 */ /* 0x000fe2000f8e18ff */
[----:B------:R-:W-:Y:S01]  /*1ba0*/  @P3 MOV R2, 0x3000 ;  /* 0x0000300000023802 */ /* 0x000fe20000000f00 */
[----:B--234-:R-:W-:Y:S10]  /*1bb0*/  @P0 BRA `(.L_x_26) ;  /* 0x00000000000c0947 */ /* 0x01cff40003800000 */
[----:B------:R-:W-:-:S04]  /*1bc0*/  SHF.L.U32 R3, R12, 0x1f, RZ ;  /* 0x0000001f0c037819 */ /* 0x000fc800000006ff */
[----:B------:R-:W2:Y:S02]  /*1bd0*/  SYNCS.PHASECHK.TRANS64.TRYWAIT P0, [UR33+0x28], R3 ;  /* 0x00002803ff0075a7 */ /* 0x000ea40008001121 */
[----:B--2---:R-:W-:Y:S05]  /*1be0*/  @!P0 BRA `(.L_x_27) ;  /* 0x0000008000a88947 */ /* 0x004fea0003800000 */
.L_x_26:
[----:B------:R2:W-:Y:S01]  /*1bf0*/  @P3 SYNCS.ARRIVE.TRANS64 RZ, [UR33], R2 ;  /* 0x00000002ffff39a7 */ /* 0x0005e20008000021 */
[----:B------:R-:W-:Y:S02]  /*1c00*/  ULOP3.LUT UR5, UR21, 0x2, URZ, 0xfc, !UPT ;  /* 0x0000000215057892 */ /* 0x000fe4000f8efcff */
[----:B------:R-:W-:Y:S02]  /*1c10*/  UIADD3 UR16, UPT, UPT, UR16, 0x1, URZ ;  /* 0x0000000110107890 */ /* 0x000fe4000fffe0ff */
[----:B------:R-:W-:Y:S02]  /*1c20*/  UISETP.NE.AND UP0, UPT, UR5, 0x2, UPT ;  /* 0x000000020500788c */ /* 0x000fe4000bf05270 */
[----:B------:R-:W-:-:S07]  /*1c30*/  UISETP.NE.AND UP2, UPT, UR16, 0x1, UPT ;  /* 0x000000011000788c */ /* 0x000fce000bf45270 */
[----:B------:R-:W-:Y:S05]  /*1c40*/  BRA.U UP0, `(.L_x_28) ;  /* 0x0000000100047547 */ /* 0x000fea000b800000 */
[----:B------:R-:W-:Y:S05]  /*1c50*/  BPT.TRAP 0x1 ;  /* 0x000000040000795c */ /* 0x000fea0000300000 */
.L_x_28:
[----:B------:R-:W-:Y:S04]  /*1c60*/  BSSY.RECONVERGENT B0, `(.L_x_29) ;  /* 0x0000003000007945 */ /* 0x000fe80003800200 */
[----:B------:R-:W-:Y:S05]  /*1c70*/  @!P2 BRA `(.L_x_30) ;  /* 0x000000000004a947 */ /* 0x000fea0003800000 */
[----:B------:R-:W-:Y:S05]  /*1c80*/  BPT.TRAP 0x1 ;  /* 0x000000040000795c */ /* 0x000fea0000300000 */
.L_x_30:
[----:B------:R-:W-:Y:S05]  /*1c90*/  BSYNC.RECONVERGENT B0 ;  /* 0x0000000000007941 */ /* 0x000fea0003800200 */
.L_x_29:
[----:B------:R-:W-:Y:S02]  /*1ca0*/  UIADD3 UR5, UPT, UPT, UR4, 0x1, URZ ;  /* 0x0000000104057890 */ /* 0x000fe4000fffe0ff */
[----:B------:R-:W-:Y:S02]  /*1cb0*/  ULEA UR32, UR4, UR28, 0xb ;  /* 0x0000001c04207291 */ /* 0x000fe4000f8e58ff */
[----:B------:R-:W-:Y:S02]  /*1cc0*/  UISETP.NE.AND UP0, UPT, UR5, 0x5, UPT ;  /* 0x000000050500788c */ /* 0x000fe4000bf05270 */
[----:B------:R-:W-:Y:S02]  /*1cd0*/  UIADD3 UR14, UP1, UPT, UR26, 0x80, URZ ;  /* 0x000000801a0e7890 */ /* 0x000fe4000ff3e0ff */
[----:B------:R-:W-:Y:S02]  /*1ce0*/  USEL UR7, URZ, 0x1, UP0 ;  /* 0x00000001ff077887 */ /* 0x000fe40008000000 */
[----:B------:R-:W-:-:S02]  /*1cf0*/  USEL UR6, UR5, URZ, UP0 ;  /* 0x000000ff05067287 */ /* 0x000fc40008000000 */
[----:B------:R-:W-:Y:S02]  /*1d00*/  ULEA UR8, UR4, UR13, 0xc ;  /* 0x0000000d04087291 */ /* 0x000fe4000f8e60ff */
[----:B------:R-:W-:Y:S01]  /*1d10*/  ULEA UR5, UR6, UR13, 0x3 ;  /* 0x0000000d06057291 */ /* 0x000fe2000f8e18ff */
[----:B------:R-:W-:Y:S01]  /*1d20*/  LOP3.LUT R12, R12, UR7, RZ, 0x3c, !PT ;  /* 0x000000070c0c7c12 */ /* 0x000fe2000f8e3cff */
[----:B------:R-:W-:Y:S02]  /*1d30*/  UIADD3 UR4, UP0, UPT, UR26, 0x180, URZ ;  /* 0x000001801a047890 */ /* 0x000fe4000ff1e0ff */
[----:B------:R-:W-:Y:S01]  /*1d40*/  ULOP3.LUT UR33, UR33, 0xfefffff8, URZ, 0xc0, !UPT ;  /* 0xfefffff821217892 */ /* 0x000fe2000f8ec0ff */
[----:B-1----:R-:W-:Y:S01]  /*1d50*/  SHF.L.U32 R0, R12, 0x1f, RZ ;  /* 0x0000001f0c007819 */ /* 0x002fe200000006ff */
[----:B------:R-:W-:Y:S02]  /*1d60*/  UIADD3.X UR15, UPT, UPT, URZ, UR27, URZ, UP1, !UPT ;  /* 0x0000001bff0f7290 */ /* 0x000fe40008ffe4ff */
[----:B------:R-:W-:Y:S01]  /*1d70*/  UIADD3 UR32, UPT, UPT, UR13, 0x6300, UR32 ;  /* 0x000063000d207890 */ /* 0x000fe2000fffe020 */
[----:B------:R3:W4:Y:S01]  /*1d80*/  SYNCS.PHASECHK.TRANS64.TRYWAIT P0, [UR5+0x28], R0 ;  /* 0x00002800ff0075a7 */ /* 0x0007220008001105 */
[----:B------:R-:W-:-:S02]  /*1d90*/  UPRMT UR7, URZ, 0x5410, UR24 ;  /* 0x00005410ff077896 */ /* 0x000fc40008000018 */
[----:B------:R-:W-:Y:S02]  /*1da0*/  UIADD3 UR8, UPT, UPT, UR8, 0x8b00, URZ ;  /* 0x00008b0008087890 */ /* 0x000fe4000fffe0ff */
[----:B------:R-:W-:Y:S01]  /*1db0*/  UIADD3.X UR5, UPT, UPT, URZ, UR27, URZ, UP0, !UPT ;  /* 0x0000001bff057290 */ /* 0x000fe200087fe4ff */
[----:B------:R-:W-:Y:S01]  /*1dc0*/  UMOV UR18, 0x0 ;  /* 0x0000000000127882 */ /* 0x000fe20000000000 */
[----:B------:R-:W-:Y:S01]  /*1dd0*/  UMOV UR19, 0x10000000 ;  /* 0x1000000000137882 */ /* 0x000fe20000000000 */
[----:B------:R-:W-:Y:S01]  /*1de0*/  UMOV UR10, UR34 ;  /* 0x00000022000a7c82 */ /* 0x000fe20008000000 */
[----:B------:R-:W-:Y:S01]  /*1df0*/  UMOV UR12, UR36 ;  /* 0x00000024000c7c82 */ /* 0x000fe20008000000 */
[----:B------:R-:W-:Y:S01]  /*1e00*/  UMOV UR9, UR33 ;  /* 0x0000002100097c82 */ /* 0x000fe20008000000 */
[----:B------:R1:W-:Y:S03]  /*1e10*/  UTMALDG.3D.MULTICAST.2CTA [UR32], [UR14], UR7, desc[UR18] ;  /* 0x000012200e0073b4 */ /* 0x0003e60008211807 */
[----:B------:R2:W-:Y:S01]  /*1e20*/  UTMALDG.3D.2CTA [UR8], [UR4], desc[UR18] ;  /* 0x00001208040075b4 */ /* 0x0005e20008211000 */
[----:B-1----:R-:W-:Y:S01]  /*1e30*/  UIADD3 UR34, UPT, UPT, UR34, 0x20, URZ ;  /* 0x0000002022227890 */ /* 0x002fe2000fffe0ff */
[----:B------:R-:W-:Y:S01]  /*1e40*/  UMOV UR7, UR29 ;  /* 0x0000001d00077c82 */ /* 0x000fe20008000000 */
[----:B--2---:R-:W-:Y:S01]  /*1e50*/  UMOV UR4, UR6 ;  /* 0x0000000600047c82 */ /* 0x004fe20008000000 */
[----:B------:R-:W-:Y:S09]  /*1e60*/  BRA.U UP2, `(.L_x_31) ;  /* 0xfffffffd02487547 */ /* 0x000ff2000b83ffff */
.L_x_25:
[----:B------:R-:W-:Y:S01]  /*1e70*/  ULEA UR4, UR6, UR13, 0x3 ;  /* 0x0000000d06047291 */ /* 0x000fe2000f8e18ff */
[----:B-1-3--:R-:W-:Y:S01]  /*1e80*/  SHF.L.U32 R0, R12, 0x1f, RZ ;  /* 0x0000001f0c007819 */ /* 0x00afe200000006ff */
[----:B------:R-:W-:Y:S01]  /*1e90*/  @!P1 SYNCS.ARRIVE.TRANS64.A1T0 RZ, [UR13+0x98], RZ ;  /* 0x000098ffffff99a7 */ /* 0x000fe2000810000d */
[----:B------:R-:W-:-:S06]  /*1ea0*/  UISETP.GT.AND UP0, UPT, UR41, UR40, UPT ;  /* 0x000000282900728c */ /* 0x000fcc000bf04270 */
[----:B--2-4-:R1:W2:Y:S03]  /*1eb0*/  SYNCS.PHASECHK.TRANS64.TRYWAIT P0, [UR4+0x28], R0 ;  /* 0x00002800ff0075a7 */ /* 0x0142a60008001104 */
[----:B------:R-:W-:Y:S05]  /*1ec0*/  BRA.U !UP0, `(.L_x_32) ;  /* 0x0000000108c07547 */ /* 0x000fea000b800000 */
[----:B------:R-:W-:Y:S01]  /*1ed0*/  UIADD3 UR25, UPT, UPT, UR44, UR7, URZ ;  /* 0x000000072c197290 */ /* 0x000fe2000fffe0ff */
[----:B------:R-:W-:-:S11]  /*1ee0*/  UMOV UR4, UR6 ;  /* 0x0000000600047c82 */ /* 0x000fd60008000000 */
.L_x_38:
[----:B------:R-:W-:Y:S01]  /*1ef0*/  ULEA UR17, UR4, UR13, 0x3 ;  /* 0x0000000d04117291 */ /* 0x000fe2000f8e18ff */
[----:B--2---:R-:W-:Y:S01]  /*1f00*/  @P3 MOV R2, 0x3000 ;  /* 0x0000300000023802 */ /* 0x004fe20000000f00 */
[----:B--2-4-:R-:W-:Y:S10]  /*1f10*/  @P0 BRA `(.L_x_33) ;  /* 0x00000000000c0947 */ /* 0x014ff40003800000 */
[----:B------:R-:W-:-:S04]  /*1f20*/  SHF.L.U32 R3, R12, 0x1f, RZ ;  /* 0x0000001f0c037819 */ /* 0x000fc800000006ff */
[----:B------:R-:W2:Y:S02]  /*1f30*/  SYNCS.PHASECHK.TRANS64.TRYWAIT P0, [UR17+0x28], R3 ;  /* 0x00002803ff0075a7 */ /* 0x000ea40008001111 */
[----:B--2---:R-:W-:Y:S05]  /*1f40*/  @!P0 BRA `(.L_x_34) ;  /* 0x0000007c00e88947 */ /* 0x004fea0003800000 */
.L_x_33:
[----:B------:R2:W-:Y:S01]  /*1f50*/  @P3 SYNCS.ARRIVE.TRANS64 RZ, [UR17], R2 ;  /* 0x00000002ffff39a7 */ /* 0x0005e20008000011 */
[----:B------:R-:W-:-:S04]  /*1f60*/  ULOP3.LUT UR5, UR21, 0x2, URZ, 0xfc, !UPT ;  /* 0x0000000215057892 */ /* 0x000fc8000f8efcff */
[----:B------:R-:W-:-:S09]  /*1f70*/  UISETP.NE.AND UP0, UPT, UR5, 0x2, UPT ;  /* 0x000000020500788c */ /* 0x000fd2000bf05270 */
[----:B------:R-:W-:Y:S05]  /*1f80*/  BRA.U UP0, `(.L_x_35) ;  /* 0x0000000100047547 */ /* 0x000fea000b800000 */
[----:B------:R-:W-:Y:S05]  /*1f90*/  BPT.TRAP 0x1 ;  /* 0x000000040000795c */ /* 0x000fea0000300000 */
.L_x_35:
[----:B------:R-:W-:Y:S04]  /*1fa0*/  BSSY.RECONVERGENT B0, `(.L_x_36) ;  /* 0x0000003000007945 */ /* 0x000fe80003800200 */
[----:B------:R-:W-:Y:S05]  /*1fb0*/  @!P2 BRA `(.L_x_37) ;  /* 0x000000000004a947 */ /* 0x000fea0003800000 */
[----:B------:R-:W-:Y:S05]  /*1fc0*/  BPT.TRAP 0x1 ;  /* 0x000000040000795c */ /* 0x000fea0000300000 */
.L_x_37:
[----:B------:R-:W-:Y:S05]  /*1fd0*/  BSYNC.RECONVERGENT B0 ;  /* 0x0000000000007941 */ /* 0x000fea0003800200 */
.L_x_36:
[----:B------:R-:W-:Y:S02]  /*1fe0*/  UIADD3 UR5, UPT, UPT, UR4, 0x1, URZ ;  /* 0x0000000104057890 */ /* 0x000fe4000fffe0ff */
[----:B------:R-:W-:Y:S02]  /*1ff0*/  UIADD3 UR14, UP1, UPT, UR26, 0x80, URZ ;  /* 0x000000801a0e7890 */ /* 0x000fe4000ff3e0ff */
[----:B------:R-:W-:Y:S02]  /*2000*/  UISETP.NE.AND UP0, UPT, UR5, 0x5, UPT ;  /* 0x000000050500788c */ /* 0x000fe4000bf05270 */
[----:B------:R-:W-:Y:S02]  /*2010*/  ULEA UR16, UR4, UR30, 0xb ;  /* 0x0000001e04107291 */ /* 0x000fe4000f8e58ff */
[----:B------:R-:W-:Y:S02]  /*2020*/  USEL UR8, URZ, 0x1, UP0 ;  /* 0x00000001ff087887 */ /* 0x000fe40008000000 */
[----:B------:R-:W-:-:S02]  /*2030*/  USEL UR6, UR5, URZ, UP0 ;  /* 0x000000ff05067287 */ /* 0x000fc40008000000 */
[----:B------:R-:W-:Y:S02]  /*2040*/  UIADD3 UR22, UP0, UPT, UR26, 0x180, URZ ;  /* 0x000001801a167890 */ /* 0x000fe4000ff1e0ff */
[----:B------:R-:W-:Y:S01]  /*2050*/  LOP3.LUT R12, R12, UR8, RZ, 0x3c, !PT ;  /* 0x000000080c0c7c12 */ /* 0x000fe2000f8e3cff */
[----:B------:R-:W-:Y:S02]  /*2060*/  ULEA UR8, UR4, UR13, 0xc ;  /* 0x0000000d04087291 */ /* 0x000fe4000f8e60ff */
[----:B------:R-:W-:Y:S01]  /*2070*/  ULEA UR5, UR6, UR13, 0x3 ;  /* 0x0000000d06057291 */ /* 0x000fe2000f8e18ff */
[----:B-1----:R-:W-:Y:S01]  /*2080*/  SHF.L.U32 R0, R12, 0x1f, RZ ;  /* 0x0000001f0c007819 */ /* 0x002fe200000006ff */
[----:B------:R-:W-:Y:S02]  /*2090*/  USHF.L.U32 UR18, UR7, 0x5, URZ ;  /* 0x0000000507127899 */ /* 0x000fe400080006ff */
[----:B------:R-:W-:Y:S02]  /*20a0*/  ULOP3.LUT UR17, UR17, 0xfefffff8, URZ, 0xc0, !UPT ;  /* 0xfefffff811117892 */ /* 0x000fe4000f8ec0ff */
[----:B------:R-:W-:-:S02]  /*20b0*/  UIADD3.X UR15, UPT, UPT, URZ, UR27, URZ, UP1, !UPT ;  /* 0x0000001bff0f7290 */ /* 0x000fc40008ffe4ff */
[----:B------:R-:W-:Y:S01]  /*20c0*/  UPRMT UR4, URZ, 0x5410, UR24 ;  /* 0x00005410ff047896 */ /* 0x000fe20008000018 */
[----:B------:R3:W4:Y:S01]  /*20d0*/  SYNCS.PHASECHK.TRANS64.TRYWAIT P0, [UR5+0x28], R0 ;  /* 0x00002800ff0075a7 */ /* 0x0007220008001105 */
[----:B------:R-:W-:Y:S02]  /*20e0*/  UIADD3 UR8, UPT, UPT, UR8, 0x8b00, URZ ;  /* 0x00008b0008087890 */ /* 0x000fe4000fffe0ff */
[----:B------:R-:W-:Y:S01]  /*20f0*/  UIADD3.X UR23, UPT, UPT, URZ, UR27, URZ, UP0, !UPT ;  /* 0x0000001bff177290 */ /* 0x000fe200087fe4ff */
[----:B------:R-:W-:Y:S01]  /*2100*/  UMOV UR32, 0x0 ;  /* 0x0000000000207882 */ /* 0x000fe20000000000 */
[----:B------:R-:W-:Y:S01]  /*2110*/  UMOV UR33, 0x10000000 ;  /* 0x1000000000217882 */ /* 0x000fe20000000000 */
[----:B------:R-:W-:Y:S01]  /*2120*/  UMOV UR19, UR35 ;  /* 0x0000002300137c82 */ /* 0x000fe20008000000 */
[----:B------:R-:W-:Y:S01]  /*2130*/  UMOV UR20, UR36 ;  /* 0x0000002400147c82 */ /* 0x000fe20008000000 */
[----:B------:R-:W-:Y:S01]  /*2140*/  UMOV UR12, UR36 ;  /* 0x00000024000c7c82 */ /* 0x000fe20008000000 */
[----:B------:R-:W-:Y:S01]  /*2150*/  UMOV UR9, UR17 ;  /* 0x0000001100097c82 */ /* 0x000fe20008000000 */
[----:B------:R-:W-:Y:S01]  /*2160*/  UMOV UR10, UR18 ;  /* 0x00000012000a7c82 */ /* 0x000fe20008000000 */
[----:B------:R1:W-:Y:S01]  /*2170*/  UTMALDG.3D.MULTICAST.2CTA [UR16], [UR14], UR4, desc[UR32] ;  /* 0x000020100e0073b4 */ /* 0x0003e20008211804 */
[----:B------:R-:W-:-:S04]  /*2180*/  UIADD3 UR7, UPT, UPT, UR7, 0x1, URZ ;  /* 0x0000000107077890 */ /* 0x000fc8000fffe0ff */
[----:B------:R-:W-:Y:S01]  /*2190*/  UISETP.NE.AND UP0, UPT, UR7, UR25, UPT ;  /* 0x000000190700728c */ /* 0x000fe2000bf05270 */
[----:B------:R3:W-:Y:S01]  /*21a0*/  UTMALDG.3D.2CTA [UR8], [UR22], desc[UR32] ;  /* 0x00002008160075b4 */ /* 0x0007e20008211000 */
[----:B-1----:R-:W-:-:S07]  /*21b0*/  UMOV UR4, UR6 ;  /* 0x0000000600047c82 */ /* 0x002fce0008000000 */
[----:B---3--:R-:W-:Y:S05]  /*21c0*/  BRA.U UP0, `(.L_x_38) ;  /* 0xfffffffd00487547 */ /* 0x008fea000b83ffff */
.L_x_32:
[C---:B------:R-:W-:Y:S01]  /*21d0*/  LEA R3, R11.reuse, UR13, 0x3 ;  /* 0x0000000d0b037c11 */ /* 0x040fe2000f8e18ff */
[----:B------:R-:W-:Y:S01]  /*21e0*/  NOP ;  /* 0x0000000000007918 */ /* 0x000fe20000000000 */
[----:B-1----:R-:W-:Y:S02]  /*21f0*/  SHF.L.U32 R0, R10, 0x1f, RZ ;  /* 0x0000001f0a007819 */ /* 0x002fe400000006ff */
[----:B------:R-:W-:Y:S02]  /*2200*/  LEA R5, R11, UR13, 0x4 ;  /* 0x0000000d0b057c11 */ /* 0x000fe4000f8e20ff */
[----:B--2-4-:R-:W1:Y:S02]  /*2210*/  SYNCS.PHASECHK.TRANS64.TRYWAIT P0, [R3+URZ+0xa0], R0 ;  /* 0x0000a000030075a7 */ /* 0x014e6400080011ff */
[----:B-1----:R-:W-:Y:S05]  /*2220*/  @!P0 BRA `(.L_x_39) ;  /* 0x0000007c00488947 */ /* 0x002fea0003800000 */
.L_x_147:
[----:B------:R-:W2:Y:S01]  /*2230*/  LDS.128 R4, [R5+0x130] ;  /* 0x0001300005047984 */ /* 0x000ea20000000c00 */
[----:B------:R-:W-:Y:S01]  /*2240*/  UISETP.GE.AND UP0, UPT, UR45, 0x1, UPT ;  /* 0x000000012d00788c */ /* 0x000fe2000bf06270 */
[----:B------:R-:W-:Y:S01]  /*2250*/  @!PT LDS RZ, [RZ] ;  /* 0x00000000fffff984 */ /* 0x000fe20000000800 */
[----:B------:R-:W-:Y:S01]  /*2260*/  @!PT LDS RZ, [RZ] ;  /* 0x00000000fffff984 */ /* 0x000fe20000000800 */
[----:B------:R-:W-:Y:S01]  /*2270*/  @!PT LDS RZ, [RZ] ;  /* 0x00000000fffff984 */ /* 0x000fe20000000800 */
[----:B------:R-:W-:Y:S01]  /*2280*/  @!PT LDS RZ, [RZ] ;  /* 0x00000000fffff984 */ /* 0x000fe20000000800 */
[----:B------:R3:W-:Y:S06]  /*2290*/  MEMBAR.ALL.CTA ;  /* 0x0000000000007992 */ /* 0x0007ec0000008000 */
[----:B---3--:R-:W3:Y:S01]  /*22a0*/  FENCE.VIEW.ASYNC.S ;  /* 0x00000000000073c6 */ /* 0x008ee20000000000 */
[----:B--2---:R-:W-:-:S13]  /*22b0*/  LOP3.LUT P0, RZ, R6, 0x1, RZ, 0xc0, !PT ;  /* 0x0000000106ff7812 */ /* 0x004fda000780c0ff */
[----:B---3--:R-:W-:Y:S01]  /*22c0*/  VOTEU.ANY UP1, P0 ;  /* 0x0000000000ff7886 */ /* 0x008fe20000020100 */
[----:B------:R-:W-:-:S13]  /*22d0*/  PLOP3.LUT P0, PT, PT, PT, UP1, 0x80, 0x8 ;  /* 0x000000000008781c */ /* 0x000fda0003f0f018 */
[----:B-1----:R-:W-:Y:S02]  /*22e0*/  @P0 LOP3.LUT R0, R5, 0xffff, RZ, 0xc0, !PT ;  /* 0x0000ffff05000812 */ /* 0x002fe400078ec0ff */
[----:B------:R-:W-:Y:S02]  /*22f0*/  @P0 MOV R2, R4 ;  /* 0x0000000400020202 */ /* 0x000fe40000000f00 */
[----:B------:R-:W-:Y:S01]  /*2300*/  @P0 R2UR UR5, R0 ;  /* 0x00000000000502ca */ /* 0x000fe200000e0000 */
[----:B------:R-:W-:Y:S01]  /*2310*/  VIADD R0, R3, 0xb0 ;  /* 0x000000b003007836 */ /* 0x000fe20000000000 */
[----:B------:R-:W-:Y:S02]  /*2320*/  @P0 SHF.R.U32.HI R4, RZ, 0x10, R5 ;  /* 0x00000010ff040819 */ /* 0x000fe40000011605 */
[----:B------:R-:W-:Y:S02]  /*2330*/  @P0 R2UR UR7, R2 ;  /* 0x00000000020702ca */ /* 0x000fe400000e0000 */
[----:B------:R-:W-:-:S02]  /*2340*/  PRMT R0, RZ, 0x654, R0 ;  /* 0x00000654ff007816 */ /* 0x000fc40000000000 */
[----:B------:R-:W-:Y:S02]  /*2350*/  @P0 R2UR UR4, R4 ;  /* 0x00000000040402ca */ /* 0x000fe400000e0000 */
[----:B------:R1:W-:Y:S03]  /*2360*/  SYNCS.ARRIVE.TRANS64.RED.A1T0 RZ, [R0+URZ], RZ ;  /* 0x000000ff00ff79a7 */ /* 0x0003e600081004ff */
[----:B------:R-:W-:-:S04]  /*2370*/  @UP1 UMOV UR31, UR5 ;  /* 0x00000005001f1c82 */ /* 0x000fc80008000000 */
[----:B------:R-:W-:-:S04]  /*2380*/  @UP1 UMOV UR37, UR7 ;  /* 0x0000000700251c82 */ /* 0x000fc80008000000 */
[----:B------:R-:W-:Y:S01]  /*2390*/  @UP1 UMOV UR36, UR4 ;  /* 0x0000000400241c82 */ /* 0x000fe20008000000 */
[----:B------:R-:W-:Y:S05]  /*23a0*/  BRA.U !UP0, `(.L_x_40) ;  /* 0x0000000108d47547 */ /* 0x000fea000b800000 */
[----:B------:R-:W2:Y:S01]  /*23b0*/  LDCU.128 UR16, c[0x0][0xb10] ;  /* 0x00016200ff1077ac */ /* 0x000ea20008000c00 */
[----:B------:R-:W3:Y:S01]  /*23c0*/  LDCU UR12, c[0x0][0xb20] ;  /* 0x00016400ff0c77ac */ /* 0x000ee20008000800 */
[----:B------:R-:W4:Y:S01]  /*23d0*/  LDCU UR20, c[0x0][0xb0c] ;  /* 0x00016180ff1477ac */ /* 0x000f220008000800 */
[----:B------:R-:W1:Y:S01]  /*23e0*/  LDCU.64 UR8, c[0x0][0xb28] ;  /* 0x00016500ff0877ac */ /* 0x000e620008000a00 */
[----:B------:R-:W-:Y:S02]  /*23f0*/  UISETP.NE.AND UP3, UPT, UR45, 0x1, UPT ;  /* 0x000000012d00788c */ /* 0x000fe4000bf65270 */
[----:B--2---:R-:W-:Y:S02]  /*2400*/  UIMAD.WIDE.U32 UR10, UR38, UR19, URZ ;  /* 0x00000013260a72a5 */ /* 0x004fe4000f8e00ff */
[----:B------:R-:W-:Y:S02]  /*2410*/  UIMAD.WIDE.U32 UR4, UR39, UR16, URZ ;  /* 0x00000010270472a5 */ /* 0x000fe4000f8e00ff */
[----:B------:R-:W-:-:S02]  /*2420*/  UISETP.NE.AND UP0, UPT, UR18, 0x1, UPT ;  /* 0x000000011200788c */ /* 0x000fc4000bf05270 */
[----:B------:R-:W-:Y:S01]  /*2430*/  UIMAD.WIDE.U32 UR22, UR31, UR19, URZ ;  /* 0x000000131f1672a5 */ /* 0x000fe2000f8e00ff */
[----:B------:R-:W-:Y:S02]  /*2440*/  UMOV UR10, UR11 ;  /* 0x0000000b000a7c82 */ /* 0x000fe40008000000 */
[----:B------:R-:W-:Y:S01]  /*2450*/  UMOV UR4, UR5 ;  /* 0x0000000500047c82 */ /* 0x000fe20008000000 */
[----:B---3--:R-:W-:Y:S02]  /*2460*/  USHF.R.U32.HI UR10, URZ, UR12, UR10 ;  /* 0x0000000cff0a7299 */ /* 0x008fe4000801160a */
[----:B----4-:R-:W-:Y:S02]  /*2470*/  UISETP.NE.AND UP2, UPT, UR20, 0x1, UPT ;  /* 0x000000011400788c */ /* 0x010fe4000bf45270 */
[----:B------:R-:W-:Y:S02]  /*2480*/  USHF.R.U32.HI UR4, URZ, UR17, UR4 ;  /* 0x00000011ff047299 */ /* 0x000fe40008011604 */
[----:B------:R-:W-:-:S02]  /*2490*/  USEL UR5, UR38, UR10, !UP0 ;  /* 0x0000000a26057287 */ /* 0x000fc4000c000000 */
[----:B------:R-:W-:Y:S02]  /*24a0*/  USEL UR7, UR39, UR4, !UP2 ;  /* 0x0000000427077287 */ /* 0x000fe4000d000000 */
[----:B-1----:R-:W-:Y:S01]  /*24b0*/  UIMAD.WIDE.U32 UR10, UR5, UR8, URZ ;  /* 0x00000008050a72a5 */ /* 0x002fe2000f8e00ff */
[----:B------:R-:W-:Y:S01]  /*24c0*/  UMOV UR4, UR23 ;  /* 0x0000001700047c82 */ /* 0x000fe20008000000 */
[----:B------:R-:W-:Y:S02]  /*24d0*/  UIMAD.WIDE.U32 UR14, UR37, UR16, URZ ;  /* 0x00000010250e72a5 */ /* 0x000fe4000f8e00ff */
[----:B------:R-:W-:-:S03]  /*24e0*/  UIMAD.WIDE.U32 UR22, UR7, UR8, URZ ;  /* 0x00000008071672a5 */ /* 0x000fc6000f8e00ff */
[----:B------:R-:W-:Y:S01]  /*24f0*/  UMOV UR10, UR11 ;  /* 0x0000000b000a7c82 */ /* 0x000fe20008000000 */
[----:B------:R-:W-:Y:S02]  /*2500*/  USHF.R.U32.HI UR4, URZ, UR12, UR4 ;  /* 0x0000000cff047299 */ /* 0x000fe40008011604 */
[----:B------:R-:W-:Y:S01]  /*2510*/  @UP3 USHF.R.U32.HI UR5, URZ, UR9, UR10 ;  /* 0x00000009ff053299 */ /* 0x000fe2000801160a */
[----:B------:R-:W-:Y:S01]  /*2520*/  UMOV UR14, UR15 ;  /* 0x0000000f000e7c82 */ /* 0x000fe20008000000 */
[----:B------:R-:W-:Y:S01]  /*2530*/  UMOV UR22, UR23 ;  /* 0x0000001700167c82 */ /* 0x000fe20008000000 */
[----:B------:R-:W-:Y:S02]  /*2540*/  USHF.R.U32.HI UR17, URZ, UR17, UR14 ;  /* 0x00000011ff117299 */ /* 0x000fe4000801160e */
[----:B------:R-:W-:Y:S02]  /*2550*/  USEL UR4, UR31, UR4, !UP0 ;  /* 0x000000041f047287 */ /* 0x000fe4000c000000 */
[----:B------:R-:W-:-:S02]  /*2560*/  @UP3 USHF.R.U32.HI UR7, URZ, UR9, UR22 ;  /* 0x00000009ff073299 */ /* 0x000fc40008011616 */
[----:B------:R-:W-:Y:S02]  /*2570*/  UIMAD UR10, UR45, UR5, URZ ;  /* 0x000000052d0a72a4 */ /* 0x000fe4000f8e02ff */
[----:B------:R-:W-:Y:S02]  /*2580*/  USEL UR5, UR37, UR17, !UP2 ;  /* 0x0000001125057287 */ /* 0x000fe4000d000000 */
[----:B------:R-:W-:Y:S02]  /*2590*/  UIMAD UR12, UR45, UR7, URZ ;  /* 0x000000072d0c72a4 */ /* 0x000fe4000f8e02ff */
[----:B------:R-:W-:Y:S02]  /*25a0*/  UISETP.GE.AND UP0, UPT, UR4, UR10, UPT ;  /* 0x0000000a0400728c */ /* 0x000fe4000bf06270 */
[----:B------:R-:W-:Y:S02]  /*25b0*/  UIMAD.WIDE.U32 UR10, UR4, UR8, URZ ;  /* 0x00000008040a72a5 */ /* 0x000fe4000f8e00ff */
[----:B------:R-:W-:-:S02]  /*25c0*/  UISETP.GE.OR UP0, UPT, UR5, UR12, UP0 ;  /* 0x0000000c0500728c */ /* 0x000fc40008706670 */
[----:B------:R-:W-:Y:S02]  /*25d0*/  UIMAD.WIDE.U32 UR14, UR5, UR8, URZ ;  /* 0x00000008050e72a5 */ /* 0x000fe4000f8e00ff */
[----:B------:R-:W-:Y:S01]  /*25e0*/  UIADD3 UR12, UPT, UPT, -UR5, URZ, URZ ;  /* 0x000000ff050c7290 */ /* 0x000fe2000fffe1ff */
[----:B------:R-:W-:Y:S01]  /*25f0*/  UMOV UR10, UR11 ;  /* 0x0000000b000a7c82 */ /* 0x000fe20008000000 */
[----:B------:R-:W-:Y:S02]  /*2600*/  UIADD3 UR11, UPT, UPT, -UR4, URZ, URZ ;  /* 0x000000ff040b7290 */ /* 0x000fe4000fffe1ff */
[----:B------:R-:W-:-:S03]  /*2610*/  USHF.R.U32.HI UR10, URZ, UR9, UR10 ;  /* 0x00000009ff0a7299 */ /* 0x000fc6000801160a */
[----:B------:R-:W-:Y:S01]  /*2620*/  @!UP0 UMOV UR8, UR15 ;  /* 0x0000000f00088c82 */ /* 0x000fe20008000000 */
[----:B------:R-:W-:Y:S02]  /*2630*/  UIMAD UR11, UR18, UR11, UR31 ;  /* 0x0000000b120b72a4 */ /* 0x000fe4000f8e021f */
[----:B------:R-:W-:Y:S02]  /*2640*/  USEL UR10, UR4, UR10, !UP3 ;  /* 0x0000000a040a7287 */ /* 0x000fe4000d800000 */
[----:B------:R-:W-:Y:S02]  /*2650*/  @!UP0 USHF.R.U32.HI UR8, URZ, UR9, UR8 ;  /* 0x00000009ff088299 */ /* 0x000fe40008011608 */
[----:B------:R-:W-:Y:S02]  /*2660*/  UIADD3 UR9, UPT, UPT, -UR10, URZ, URZ ;  /* 0x000000ff0a097290 */ /* 0x000fe4000fffe1ff */
[----:B------:R-:W-:Y:S02]  /*2670*/  @!UP0 USEL UR8, UR5, UR8, !UP3 ;  /* 0x0000000805088287 */ /* 0x000fe4000d800000 */
[----:B------:R-:W-:-:S02]  /*2680*/  UIMAD UR9, UR45, UR9, UR4 ;  /* 0x000000092d0972a4 */ /* 0x000fc4000f8e0204 */
[----:B------:R-:W-:Y:S02]  /*2690*/  @!UP0 UIADD3 UR10, UPT, UPT, UR10, -UR8, URZ ;  /* 0x800000080a0a8290 */ /* 0x000fe4000fffe0ff */
[----:B------:R-:W-:Y:S02]  /*26a0*/  @!UP0 UIMAD UR8, UR9, UR7, UR8 ;  /* 0x00000007090882a4 */ /* 0x000fe4000f8e0208 */
[----:B------:R-:W-:Y:S02]  /*26b0*/  @!UP0 UIMAD UR4, UR45, UR10, UR5 ;  /* 0x0000000a2d0482a4 */ /* 0x000fe4000f8e0205 */
[----:B------:R-:W-:Y:S02]  /*26c0*/  UIMAD UR7, UR20, UR12, UR37 ;  /* 0x0000000c140772a4 */ /* 0x000fe4000f8e0225 */
[----:B------:R-:W-:Y:S01]  /*26d0*/  UIMAD UR31, UR4, UR18, UR11 ;  /* 0x00000012041f72a4 */ /* 0x000fe2000f8e020b */
[----:B------:R-:W-:Y:S02]  /*26e0*/  @!UP0 UMOV UR5, UR8 ;  /* 0x0000000800058c82 */ /* 0x000fe40008000000 */
[----:B------:R-:W-:-:S12]  /*26f0*/  UIMAD UR37, UR5, UR20, UR7 ;  /* 0x00000014052572a4 */ /* 0x000fd8000f8e0207 */
.L_x_40:
[----:B------:R-:W2:Y:S02]  /*2700*/  LDCU UR4, c[0x0][0xb30] ;  /* 0x00016600ff0477ac */ /* 0x000ea40008000800 */
[----:B--2---:R-:W-:-:S09]  /*2710*/  UISETP.NE.AND UP0, UPT, UR4, 0x1, UPT ;  /* 0x000000010400788c */ /* 0x004fd2000bf05270 */
[----:B------:R-:W-:Y:S05]  /*2720*/  BRA.U UP0, `(.L_x_41) ;  /* 0x0000000100447547 */ /* 0x000fea000b800000 */
[----:B------:R-:W2:Y:S01]  /*2730*/  LDCU.128 UR16, c[0x0][0xb10] ;  /* 0x00016200ff1077ac */ /* 0x000ea20008000c00 */
[----:B------:R-:W3:Y:S01]  /*2740*/  LDCU UR10, c[0x0][0xb0c] ;  /* 0x00016180ff0a77ac */ /* 0x000ee20008000800 */
[----:B------:R-:W4:Y:S01]  /*2750*/  LDCU UR7, c[0x0][0xb20] ;  /* 0x00016400ff0777ac */ /* 0x000f220008000800 */
[----:B--2---:R-:W-:Y:S02]  /*2760*/  UIMAD.WIDE.U32 UR8, UR37, UR16, URZ ;  /* 0x00000010250872a5 */ /* 0x004fe4000f8e00ff */
[----:B------:R-:W-:Y:S02]  /*2770*/  UIMAD.WIDE.U32 UR4, UR31, UR19, URZ ;  /* 0x000000131f0472a5 */ /* 0x000fe4000f8e00ff */
[----:B---3--:R-:W-:Y:S02]  /*2780*/  UISETP.NE.AND UP2, UPT, UR10, 0x1, UPT ;  /* 0x000000010a00788c */ /* 0x008fe4000bf45270 */
[----:B------:R-:W-:Y:S01]  /*2790*/  UISETP.NE.AND UP0, UPT, UR18, 0x1, UPT ;  /* 0x000000011200788c */ /* 0x000fe2000bf05270 */
[----:B------:R-:W-:-:S02]  /*27a0*/  UMOV UR8, UR9 ;  /* 0x0000000900087c82 */ /* 0x000fc40008000000 */
[----:B------:R-:W-:Y:S01]  /*27b0*/  UMOV UR4, UR5 ;  /* 0x0000000500047c82 */ /* 0x000fe20008000000 */
[----:B------:R-:W-:Y:S02]  /*27c0*/  USHF.R.U32.HI UR17, URZ, UR17, UR8 ;  /* 0x00000011ff117299 */ /* 0x000fe40008011608 */
[----:B----4-:R-:W-:Y:S02]  /*27d0*/  USHF.R.U32.HI UR4, URZ, UR7, UR4 ;  /* 0x00000007ff047299 */ /* 0x010fe40008011604 */
[----:B------:R-:W-:Y:S02]  /*27e0*/  USEL UR5, UR37, UR17, !UP2 ;  /* 0x0000001125057287 */ /* 0x000fe4000d000000 */
[----:B------:R-:W-:-:S04]  /*27f0*/  USEL UR4, UR31, UR4, !UP0 ;  /* 0x000000041f047287 */ /* 0x000fc8000c000000 */
[----:B------:R-:W-:Y:S02]  /*2800*/  UIADD3 UR7, UPT, UPT, UR5, -UR4, URZ ;  /* 0x8000000405077290 */ /* 0x000fe4000fffe0ff */
[----:B------:R-:W-:Y:S02]  /*2810*/  UIADD3 UR4, UPT, UPT, -UR5, UR4, URZ ;  /* 0x0000000405047290 */ /* 0x000fe4000fffe1ff */
[----:B------:R-:W-:Y:S02]  /*2820*/  UIMAD UR31, UR7, UR18, UR31 ;  /* 0x00000012071f72a4 */ /* 0x000fe4000f8e021f */
[----:B------:R-:W-:-:S12]  /*2830*/  UIMAD UR37, UR4, UR10, UR37 ;  /* 0x0000000a042572a4 */ /* 0x000fd8000f8e0225 */
.L_x_41:
[----:B------:R-:W-:Y:S01]  /*2840*/  VIADD R11, R11, 0x1 ;  /* 0x000000010b0b7836 */ /* 0x000fe20000000000 */
[----:B------:R-:W-:Y:S01]  /*2850*/  R2UR UR4, R88 ;  /* 0x00000000580472ca */ /* 0x000fe200000e0000 */
[----:B------:R-:W-:Y:S01]  /*2860*/  UIADD3 UR32, UPT, UPT, UR31, UR59, URZ ;  /* 0x0000003b1f207290 */ /* 0x000fe2000fffe0ff */
[----:B------:R-:W-:Y:S02]  /*2870*/  PLOP3.LUT P1, PT, PT, PT, PT, 0x80, 0x8 ;  /* 0x000000000008781c */ /* 0x000fe40003f2f070 */
[----:B------:R-:W-:-:S04]  /*2880*/  ISETP.NE.AND P0, PT, R11, 0x2, PT ;  /* 0x000000020b00780c */ /* 0x000fc80003f05270 */
[----:B------:R-:W-:Y:S02]  /*2890*/  SEL R3, RZ, 0x1, P0 ;  /* 0x00000001ff037807 */ /* 0x000fe40000000000 */
[----:B------:R-:W-:Y:S02]  /*28a0*/  SEL R11, R11, RZ, P0 ;  /* 0x000000ff0b0b7207 */ /* 0x000fe40000000000 */
[----:B------:R-:W-:Y:S01]  /*28b0*/  LOP3.LUT R10, R10, R3, RZ, 0x3c, !PT ;  /* 0x000000030a0a7212 */ /* 0x000fe200078e3cff */
[----:B------:R-:W-:Y:S01]  /*28c0*/  UIADD3 UR20, UPT, UPT, UR37, UR4, URZ ;  /* 0x0000000425147290 */ /* 0x000fe2000fffe0ff */
[----:B------:R-:W-:Y:S11]  /*28d0*/  BRA.U UP1, `(.L_x_42) ;  /* 0xfffffff101447547 */ /* 0x000ff6000b83ffff */
[----:B------:R-:W-:Y:S01]  /*28e0*/  UIADD3 UR13, UPT, UPT, UR13, 0x28, URZ ;  /* 0x000000280d0d7890 */ /* 0x000fe2000fffe0ff */
[----:B------:R-:W-:-:S03]  /*28f0*/  SHF.L.U32 R3, R12, 0x1f, RZ ;  /* 0x0000001f0c037819 */ /* 0x000fc600000006ff */
[----:B------:R-:W-:-:S09]  /*2900*/  ULEA UR4, UR6, UR13, 0x3 ;  /* 0x0000000d06047291 */ /* 0x000fd2000f8e18ff */
[----:B------:R-:W2:Y:S02]  /*2910*/  SYNCS.PHASECHK.TRANS64.TRYWAIT P0, [UR4], R3 ;  /* 0x00000003ff0075a7 */ /* 0x000ea40008001104 */
[----:B--2---:R-:W-:Y:S05]  /*2920*/  @!P0 BRA `(.L_x_43) ;  /* 0x00000074009c8947 */ /* 0x004fea0003800000 */
.L_x_149:
[----:B------:R-:W-:-:S04]  /*2930*/  UIADD3 UR4, UPT, UPT, UR6, 0x1, URZ ;  /* 0x0000000106047890 */ /* 0x000fc8000fffe0ff */
[----:B------:R-:W-:-:S04]  /*2940*/  UISETP.NE.AND UP0, UPT, UR4, 0x5, UPT ;  /* 0x000000050400788c */ /* 0x000fc8000bf05270 */
[----:B------:R-:W-:Y:S02]  /*2950*/  USEL UR6, URZ, 0x1, UP0 ;  /* 0x00000001ff067887 */ /* 0x000fe40008000000 */
[----:B------:R-:W-:-:S04]  /*2960*/  USEL UR4, UR4, URZ, UP0 ;  /* 0x000000ff04047287 */ /* 0x000fc80008000000 */
[----:B------:R-:W-:Y:S01]  /*2970*/  ULEA UR5, UR4, UR13, 0x3 ;  /* 0x0000000d04057291 */ /* 0x000fe2000f8e18ff */
[----:B------:R-:W-:-:S04]  /*2980*/  LOP3.LUT R2, R12, UR6, RZ, 0x3c, !PT ;  /* 0x000000060c027c12 */ /* 0x000fc8000f8e3cff */
[----:B-1----:R-:W-:-:S04]  /*2990*/  SHF.L.U32 R3, R2, 0x1f, RZ ;  /* 0x0000001f02037819 */ /* 0x002fc800000006ff */
[----:B------:R-:W1:Y:S02]  /*29a0*/  SYNCS.PHASECHK.TRANS64.TRYWAIT P0, [UR5], R3 ;  /* 0x00000003ff0075a7 */ /* 0x000e640008001105 */
[----:B-1----:R-:W-:Y:S05]  /*29b0*/  @!P0 BRA `(.L_x_44) ;  /* 0x0000007400908947 */ /* 0x002fea0003800000 */
.L_x_151:
        /* <DEDUP_REMOVED lines=9> */
.L_x_153:
        /* <DEDUP_REMOVED lines=9> */
.L_x_155:
[----:B------:R-:W-:-:S04]  /*2ae0*/  UIADD3 UR4, UPT, UPT, UR4, 0x1, URZ ;  /* 0x0000000104047890 */ /* 0x000fc8000fffe0ff */
[----:B------:R-:W-:-:S04]  /*2af0*/  UISETP.NE.AND UP0, UPT, UR4, 0x5, UPT ;  /* 0x000000050400788c */ /* 0x000fc8000bf05270 */
[----:B------:R-:W-:Y:S02]  /*2b00*/  USEL UR5, URZ, 0x1, UP0 ;  /* 0x00000001ff057887 */ /* 0x000fe40008000000 */
[----:B------:R-:W-:-:S04]  /*2b10*/  USEL UR4, UR4, URZ, UP0 ;  /* 0x000000ff04047287 */ /* 0x000fc80008000000 */
[----:B------:R-:W-:Y:S01]  /*2b20*/  ULEA UR4, UR4, UR13, 0x3 ;  /* 0x0000000d04047291 */ /* 0x000fe2000f8e18ff */
[----:B-1----:R-:W-:-:S04]  /*2b30*/  LOP3.LUT R3, R2, UR5, RZ, 0x3c, !PT ;  /* 0x0000000502037c12 */ /* 0x002fc8000f8e3cff */
[----:B------:R-:W-:Y:S01]  /*2b40*/  SHF.L.U32 R3, R3, 0x1f, RZ ;  /* 0x0000001f03037819 */ /* 0x000fe200000006ff */
[----:B------:R-:W-:-:S07]  /*2b50*/  IMAD.U32 R0, RZ, RZ, UR4 ;  /* 0x00000004ff007e24 */ /* 0x000fce000f8e00ff */
.L_x_47:
[----:B-1----:R1:W2:Y:S02]  /*2b60*/  SYNCS.PHASECHK.TRANS64.TRYWAIT P0, [R0+URZ], R3 ;  /* 0x00000003000075a7 */ /* 0x0022a400080011ff */
[----:B--2---:R-:W-:Y:S05]  /*2b70*/  @!P0 NANOSLEEP.SYNCS 0x989680 ;  /* 0x009896800000895d */ /* 0x004fea0003900000 */
[----:B------:R-:W2:Y:S02]  /*2b80*/  @!P0 SYNCS.PHASECHK.TRANS64 P0, [R0+URZ], R3 ;  /* 0x00000003000085a7 */ /* 0x000ea400080010ff */
[----:B--2---:R-:W-:Y:S05]  /*2b90*/  @P0 EXIT ;  /* 0x000000000000094d */ /* 0x004fea0003800000 */
[----:B------:R-:W-:Y:S05]  /*2ba0*/  BRA `(.L_x_47) ;  /* 0xfffffffc00ec7947 */ /* 0x000fea000383ffff */
.L_x_22:
[----:B------:R-:W-:-:S04]  /*2bb0*/  UISETP.NE.AND UP0, UPT, UR58, URZ, UPT ;  /* 0x000000ff3a00728c */ /* 0x000fc8000bf05270 */
[----:B------:R-:W-:-:S09]  /*2bc0*/  UISETP.NE.OR UP0, UPT, UR13, 0x1, UP0 ;  /* 0x000000010d00788c */ /* 0x000fd20008705670 */
[----:B------:R-:W-:Y:S05]  /*2bd0*/  BRA.U UP0, `(.L_x_48) ;  /* 0x0000000500487547 */ /* 0x000fea000b800000 */
[----:B------:R-:W-:Y:S01]  /*2be0*/  ISETP.GE.U32.AND P2, PT, R0, 0x4, PT ;  /* 0x000000040000780c */ /* 0x000fe20003f46070 */
[----:B------:R-:W-:Y:S01]  /*2bf0*/  IMAD.MOV.U32 R12, RZ, RZ, 0x1 ;  /* 0x00000001ff0c7424 */ /* 0x000fe200078e00ff */
[----:B------:R-:W-:Y:S02]  /*2c00*/  CS2R R10, SRZ ;  /* 0x00000000000a7805 */ /* 0x000fe4000001ff00 */
[----:B------:R-:W-:Y:S01]  /*2c10*/  CS2R R8, SRZ ;  /* 0x0000000000087805 */ /* 0x000fe2000001ff00 */
[----:B------:R-:W-:Y:S01]  /*2c20*/  UMOV UR4, 0x400 ;  /* 0x0000040000047882 */ /* 0x000fe20000000000 */
[----:B------:R-:W-:Y:S01]  /*2c30*/  UMOV UR5, URZ ;  /* 0x000000ff00057c82 */ /* 0x000fe20008000000 */
[----:B------:R-:W-:-:S12]  /*2c40*/  ULEA UR6, UR58, UR4, 0x18 ;  /* 0x000000043a067291 */ /* 0x000fd8000f8ec0ff */
.L_x_52:
[----:B------:R-:W-:Y:S02]  /*2c50*/  LEA R2, R8, UR6, 0x3 ;  /* 0x0000000608027c11 */ /* 0x000fe4000f8e18ff */
[----:B------:R-:W-:-:S03]  /*2c60*/  SHF.L.U32 R5, R9, 0x1f, RZ ;  /* 0x0000001f09057819 */ /* 0x000fc600000006ff */
[----:B------:R-:W-:Y:S01]  /*2c70*/  VIADD R4, R2, 0x110 ;  /* 0x0000011002047836 */ /* 0x000fe20000000000 */
[----:B------:R-:W1:Y:S02]  /*2c80*/  SYNCS.PHASECHK.TRANS64.TRYWAIT P0, [R2+URZ+0x100], R5 ;  /* 0x00010005020075a7 */ /* 0x000e6400080011ff */
[----:B-1----:R-:W-:Y:S05]  /*2c90*/  @!P0 BRA `(.L_x_49) ;  /* 0x0000007400208947 */ /* 0x002fea0003800000 */
.L_x_156:
[----:B------:R-:W-:Y:S01]  /*2ca0*/  ULEA UR4, UR5, UR6, 0x3 ;  /* 0x0000000605047291 */ /* 0x000fe2000f8e18ff */
[----:B------:R-:W-:Y:S02]  /*2cb0*/  PRMT R4, RZ, 0x654, R4 ;  /* 0x00000654ff047816 */ /* 0x000fe40000000004 */
[----:B-1----:R-:W-:Y:S01]  /*2cc0*/  SHF.L.U32 R5, R12, 0x1f, RZ ;  /* 0x0000001f0c057819 */ /* 0x002fe200000006ff */
[----:B------:R-:W-:Y:S01]  /*2cd0*/  UIADD3 UR7, UPT, UPT, UR4, 0xa0, URZ ;  /* 0x000000a004077890 */ /* 0x000fe2000fffe0ff */
[----:B------:R1:W-:Y:S05]  /*2ce0*/  SYNCS.ARRIVE.TRANS64.RED.A1T0 RZ, [R4+URZ], RZ ;  /* 0x000000ff04ff79a7 */ /* 0x0003ea00081004ff */
[----:B------:R-:W-:Y:S01]  /*2cf0*/  IMAD.U32 R7, RZ, RZ, UR7 ;  /* 0x00000007ff077e24 */ /* 0x000fe2000f8e00ff */
[----:B------:R-:W2:Y:S04]  /*2d00*/  SYNCS.PHASECHK.TRANS64.TRYWAIT P0, [UR4+0xb0], R5 ;  /* 0x0000b005ff0075a7 */ /* 0x000ea80008001104 */
[----:B------:R-:W-:Y:S01]  /*2d10*/  PRMT R6, R0, 0x654, R7 ;  /* 0x0000065400067816 */ /* 0x000fe20000000007 */
[----:B-1----:R-:W-:Y:S01]  /*2d20*/  @!P2 IMAD.MOV.U32 R4, RZ, RZ, 0x10 ;  /* 0x00000010ff04a424 */ /* 0x002fe200078e00ff */
[----:B--2---:R-:W-:Y:S06]  /*2d30*/  @!P0 BRA `(.L_x_50) ;  /* 0x00000074000c8947 */ /* 0x004fec0003800000 */
.L_x_158:
[----:B------:R-:W-:Y:S01]  /*2d40*/  ULEA UR8, UR5, UR6, 0x4 ;  /* 0x0000000605087291 */ /* 0x000fe2000f8e20ff */
[----:B------:R-:W-:Y:S01]  /*2d50*/  SEL R3, R6, R3, !P2 ;  /* 0x0000000306037207 */ /* 0x000fe20005000000 */
[----:B------:R-:W-:Y:S01]  /*2d60*/  UIADD3 UR9, UPT, UPT, UR4, 0xa0, URZ ;  /* 0x000000a004097890 */ /* 0x000fe2000fffe0ff */
[----:B-1----:R-:W-:Y:S01]  /*2d70*/  LEA R2, R11, UR6, 0x3 ;  /* 0x000000060b027c11 */ /* 0x002fe2000f8e18ff */
[----:B------:R-:W-:Y:S01]  /*2d80*/  UIADD3 UR8, UPT, UPT, UR8, 0x130, URZ ;  /* 0x0000013008087890 */ /* 0x000fe2000fffe0ff */
[----:B------:R-:W-:Y:S01]  /*2d90*/  SHF.L.U32 R5, R10, 0x1f, RZ ;  /* 0x0000001f0a057819 */ /* 0x000fe200000006ff */
[----:B------:R1:W-:Y:S01]  /*2da0*/  @!P2 SYNCS.ARRIVE.TRANS64.RED RZ, [R3+URZ], R4 ;  /* 0x0000000403ffa9a7 */ /* 0x0003e200080004ff */
[----:B------:R-:W-:Y:S01]  /*2db0*/  UIADD3 UR4, UPT, UPT, UR5, 0x1, URZ ;  /* 0x0000000105047890 */ /* 0x000fe2000fffe0ff */
[----:B------:R-:W-:-:S03]  /*2dc0*/  VIADD R8, R8, 0x1 ;  /* 0x0000000108087836 */ /* 0x000fc60000000000 */
[----:B------:R-:W-:Y:S02]  /*2dd0*/  UISETP.NE.AND UP0, UPT, UR4, 0x2, UPT ;  /* 0x000000020400788c */ /* 0x000fe4000bf05270 */
[----:B------:R-:W-:Y:S06]  /*2de0*/  UGETNEXTWORKID.BROADCAST [UR8], [UR9] ;  /* 0x00000000080073ca */ /* 0x000fec0008000100 */
[----:B------:R-:W-:Y:S01]  /*2df0*/  USEL UR7, URZ, 0x1, UP0 ;  /* 0x00000001ff077887 */ /* 0x000fe20008000000 */
[----:B------:R-:W-:Y:S01]  /*2e00*/  ISETP.NE.AND P0, PT, R8, 0x2, PT ;  /* 0x000000020800780c */ /* 0x000fe20003f05270 */
[----:B------:R-:W-:Y:S01]  /*2e10*/  USEL UR5, UR4, URZ, UP0 ;  /* 0x000000ff04057287 */ /* 0x000fe20008000000 */
[----:B------:R-:W2:Y:S03]  /*2e20*/  SYNCS.PHASECHK.TRANS64.TRYWAIT P1, [R2+URZ+0xa0], R5 ;  /* 0x0000a005020075a7 */ /* 0x000ea600080211ff */
[----:B------:R-:W-:Y:S01]  /*2e30*/  LOP3.LUT R12, R12, UR7, RZ, 0x3c, !PT ;  /* 0x000000070c0c7c12 */ /* 0x000fe2000f8e3cff */
[----:B-12---:R-:W-:Y:S07]  /*2e40*/  @!P1 BRA `(.L_x_51) ;  /* 0x0000007000e09947 */ /* 0x006fee0003800000 */
.L_x_159:
[C---:B------:R-:W-:Y:S01]  /*2e50*/  LEA R4, R11.reuse, UR6, 0x4 ;  /* 0x000000060b047c11 */ /* 0x040fe2000f8e20ff */
[----:B-1----:R-:W-:Y:S01]  /*2e60*/  VIADD R2, R2, 0xb0 ;  /* 0x000000b002027836 */ /* 0x002fe20000000000 */
[----:B------:R-:W-:Y:S01]  /*2e70*/  SEL R8, R8, RZ, P0 ;  /* 0x000000ff08087207 */ /* 0x000fe20000000000 */
[----:B------:R-:W-:-:S03]  /*2e80*/  VIADD R11, R11, 0x1 ;  /* 0x000000010b0b7836 */ /* 0x000fc60000000000 */
[----:B------:R-:W1:Y:S01]  /*2e90*/  LDS.128 R4, [R4+0x130] ;  /* 0x0001300004047984 */ /* 0x000e620000000c00 */
[----:B------:R-:W-:Y:S02]  /*2ea0*/  PRMT R2, RZ, 0x654, R2 ;  /* 0x00000654ff027816 */ /* 0x000fe40000000002 */
[C---:B------:R-:W-:Y:S01]  /*2eb0*/  ISETP.NE.AND P1, PT, R11.reuse, 0x2, PT ;  /* 0x000000020b00780c */ /* 0x040fe20003f25270 */
[----:B------:R-:W-:Y:S01]  /*2ec0*/  @!PT LDS RZ, [RZ] ;  /* 0x00000000fffff984 */ /* 0x000fe20000000800 */
[----:B------:R-:W-:Y:S01]  /*2ed0*/  @!PT LDS RZ, [RZ] ;  /* 0x00000000fffff984 */ /* 0x000fe20000000800 */
[----:B------:R-:W-:Y:S01]  /*2ee0*/  @!PT LDS RZ, [RZ] ;  /* 0x00000000fffff984 */ /* 0x000fe20000000800 */
[----:B------:R-:W-:Y:S01]  /*2ef0*/  @!PT LDS RZ, [RZ] ;  /* 0x00000000fffff984 */ /* 0x000fe20000000800 */
[----:B------:R2:W-:Y:S06]  /*2f00*/  MEMBAR.ALL.CTA ;  /* 0x0000000000007992 */ /* 0x0005ec0000008000 */
[----:B--2---:R-:W2:Y:S01]  /*2f10*/  FENCE.VIEW.ASYNC.S ;  /* 0x00000000000073c6 */ /* 0x004ea20000000000 */
[----:B------:R-:W-:Y:S01]  /*2f20*/  SEL R11, R11, RZ, P1 ;  /* 0x000000ff0b0b7207 */ /* 0x000fe20000800000 */
[----:B--2---:R2:W-:Y:S01]  /*2f30*/  SYNCS.ARRIVE.TRANS64.RED.A1T0 RZ, [R2+URZ], RZ ;  /* 0x000000ff02ff79a7 */ /* 0x0045e200081004ff */
[----:B-1----:R-:W-:-:S02]  /*2f40*/  LOP3.LUT P3, RZ, R6, 0x1, RZ, 0xc0, !PT ;  /* 0x0000000106ff7812 */ /* 0x002fc4000786c0ff */
[----:B------:R-:W-:-:S04]  /*2f50*/  SEL R5, RZ, 0x1, P1 ;  /* 0x00000001ff057807 */ /* 0x000fc80000800000 */
[----:B------:R-:W-:Y:S02]  /*2f60*/  LOP3.LUT R10, R10, R5, RZ, 0x3c, !PT ;  /* 0x000000050a0a7212 */ /* 0x000fe400078e3cff */
[----:B--2---:R-:W-:-:S04]  /*2f70*/  SEL R2, RZ, 0x1, P0 ;  /* 0x00000001ff027807 */ /* 0x004fc80000000000 */
[----:B------:R-:W-:Y:S01]  /*2f80*/  LOP3.LUT R9, R9, R2, RZ, 0x3c, !PT ;  /* 0x0000000209097212 */ /* 0x000fe200078e3cff */
[----:B------:R-:W-:Y:S06]  /*2f90*/  @P3 BRA `(.L_x_52) ;  /* 0xfffffffc002c3947 */ /* 0x000fec000383ffff */
[----:B------:R-:W-:Y:S01]  /*2fa0*/  ULEA UR4, UR5, UR6, 0x3 ;  /* 0x0000000605047291 */ /* 0x000fe2000f8e18ff */
[----:B------:R-:W-:-:S08]  /*2fb0*/  SHF.L.U32 R3, R12, 0x1f, RZ ;  /* 0x0000001f0c037819 */ /* 0x000fd000000006ff */
[----:B------:R-:W1:Y:S02]  /*2fc0*/  SYNCS.PHASECHK.TRANS64 P0, [UR4+0xb0], R3 ;  /* 0x0000b003ff0075a7 */ /* 0x000e640008001004 */
[----:B-1----:R-:W-:Y:S05]  /*2fd0*/  @P0 BRA `(.L_x_53) ;  /* 0x0000000000080947 */ /* 0x002fea0003800000 */
[----:B------:R-:W1:Y:S02]  /*2fe0*/  SYNCS.PHASECHK.TRANS64.TRYWAIT P0, [UR4+0xb0], R3 ;  /* 0x0000b003ff0075a7 */ /* 0x000e640008001104 */
[----:B-1----:R-:W-:Y:S05]  /*2ff0*/  @!P0 BRA `(.L_x_54) ;  /* 0x0000007000888947 */ /* 0x002fea0003800000 */
.L_x_53:
[----:B------:R-:W-:-:S04]  /*3000*/  UIADD3 UR7, UPT, UPT, UR5, 0x1, URZ ;  /* 0x0000000105077890 */ /* 0x000fc8000fffe0ff */
[----:B------:R-:W-:-:S04]  /*3010*/  UISETP.NE.AND UP0, UPT, UR7, 0x2, UPT ;  /* 0x000000020700788c */ /* 0x000fc8000bf05270 */
[----:B------:R-:W-:Y:S02]  /*3020*/  USEL UR8, URZ, 0x1, UP0 ;  /* 0x00000001ff087887 */ /* 0x000fe40008000000 */
[----:B------:R-:W-:-:S04]  /*3030*/  USEL UR7, UR7, URZ, UP0 ;  /* 0x000000ff07077287 */ /* 0x000fc80008000000 */
[----:B------:R-:W-:Y:S01]  /*3040*/  ULEA UR7, UR7, UR6, 0x3 ;  /* 0x0000000607077291 */ /* 0x000fe2000f8e18ff */
[----:B-1----:R-:W-:-:S04]  /*3050*/  LOP3.LUT R3, R12, UR8, RZ, 0x3c, !PT ;  /* 0x000000080c037c12 */ /* 0x002fc8000f8e3cff */
[----:B------:R-:W-:-:S04]  /*3060*/  SHF.L.U32 R0, R3, 0x1f, RZ ;  /* 0x0000001f03007819 */ /* 0x000fc800000006ff */
[----:B------:R-:W1:Y:S02]  /*3070*/  SYNCS.PHASECHK.TRANS64 P0, [UR7+0xb0], R0 ;  /* 0x0000b000ff0075a7 */ /* 0x000e640008001007 */
[----:B-1----:R-:W-:Y:S05]  /*3080*/  @P0 EXIT ;  /* 0x000000000000094d */ /* 0x002fea0003800000 */
[----:B------:R-:W-:Y:S02]  /*3090*/  SHF.L.U32 R3, R3, 0x1f, RZ ;  /* 0x0000001f03037819 */ /* 0x000fe400000006ff */
[----:B------:R-:W-:-:S07]  /*30a0*/  MOV R0, UR7 ;  /* 0x0000000700007c02 */ /* 0x000fce0008000f00 */
.L_x_55:
[----:B-1----:R1:W2:Y:S02]  /*30b0*/  SYNCS.PHASECHK.TRANS64.TRYWAIT P0, [R0+URZ+0xb0], R3 ;  /* 0x0000b003000075a7 */ /* 0x0022a400080011ff */
[----:B--2---:R-:W-:Y:S05]  /*30c0*/  @!P0 NANOSLEEP.SYNCS 0x989680 ;  /* 0x009896800000895d */ /* 0x004fea0003900000 */
[----:B------:R-:W2:Y:S02]  /*30d0*/  @!P0 SYNCS.PHASECHK.TRANS64 P0, [R0+URZ+0xb0], R3 ;  /* 0x0000b003000085a7 */ /* 0x000ea400080010ff */
[----:B--2---:R-:W-:Y:S05]  /*30e0*/  @P0 EXIT ;  /* 0x000000000000094d */ /* 0x004fea0003800000 */
[----:B------:R-:W-:Y:S05]  /*30f0*/  BRA `(.L_x_55) ;  /* 0xfffffffc00ec7947 */ /* 0x000fea000383ffff */
.L_x_48:
[----:B------:R-:W-:Y:S05]  /*3100*/  BRA.U UP4, `(.L_x_56) ;  /* 0x0000001104847547 */ /* 0x000fea000b800000 */
[----:B------:R-:W-:Y:S01]  /*3110*/  UMOV UR4, 0x40 ;  /* 0x0000004000047882 */ /* 0x000fe20000000000 */
[----:B------:R-:W-:Y:S01]  /*3120*/  NOP ;  /* 0x0000000000007918 */ /* 0x000fe20000000000 */
[----:B------:R-:W-:Y:S01]  /*3130*/  ULEA UR5, UR58, UR4, 0x18 ;  /* 0x000000043a057291 */ /* 0x000fe2000f8ec0ff */
[----:B------:R-:W-:Y:S02]  /*3140*/  UMOV UR6, 0x400 ;  /* 0x0000040000067882 */ /* 0x000fe40000000000 */
[----:B------:R-:W-:-:S06]  /*3150*/  ULEA UR6, UR58, UR6, 0x18 ;  /* 0x000000063a067291 */ /* 0x000fcc000f8ec0ff */
[----:B------:R-:W1:Y:S02]  /*3160*/  LDS.U8 R0, [UR5+0x1c] ;  /* 0x00001c05ff007984 */ /* 0x000e640008000000 */
[----:B-1----:R-:W-:-:S13]  /*3170*/  ISETP.NE.AND P0, PT, R0, RZ, PT ;  /* 0x000000ff0000720c */ /* 0x002fda0003f05270 */
[----:B------:R-:W-:Y:S05]  /*3180*/  @P0 BRA `(.L_x_57) ;  /* 0x0000000400080947 */ /* 0x000fea0003800000 */
[----:B------:R-:W-:Y:S02]  /*3190*/  UISETP.NE.U32.AND UP1, UPT, UR27, 0x1, UPT ;  /* 0x000000011b00788c */ /* 0x000fe4000bf25070 */
[----:B------:R-:W-:-:S07]  /*31a0*/  UIADD3 UR7, UPT, UPT, UR5, 0x8, URZ ;  /* 0x0000000805077890 */ /* 0x000fce000fffe0ff */
[----:B------:R-:W-:Y:S05]  /*31b0*/  BRA.U !UP1, `(.L_x_58) ;  /* 0x00000001099c7547 */ /* 0x000fea000b800000 */
[----:B------:R-:W-:Y:S01]  /*31c0*/  ELECT P0, URZ, PT ;  /* 0x0000000000ff782f */ /* 0x000fe20003800000 */
[----:B------:R-:W-:-:S12]  /*31d0*/  BSSY B0, `(.L_x_58) ;  /* 0x0000025000007945 */ /* 0x000fd80003800000 */
[----:B------:R-:W-:Y:S05]  /*31e0*/  @!P0 BRA `(.L_x_59) ;  /* 0x00000000008c8947 */ /* 0x000fea0003800000 */
[----:B------:R-:W-:-:S05]  /*31f0*/  UMOV UR4, 0x10 ;  /* 0x0000001000047882 */ /* 0x000fca0000000000 */
[----:B------:R-:W-:Y:S04]  /*3200*/  DEPBAR.LE SB1, 0x36 ;  /* 0x00009d800000791a */ /* 0x000fe80000000000 */
[----:B------:R-:W1:Y:S02]  /*3210*/  UTCATOMSWS.2CTA.FIND_AND_SET.ALIGN UP0, UR4, UR4 ;  /* 0x00000004000475e3 */ /* 0x000e640008200800 */
[----:B-1----:R-:W-:Y:S01]  /*3220*/  MOV R11, UR4 ;  /* 0x00000004000b7c02 */ /* 0x002fe20008000f00 */
[----:B------:R-:W-:Y:S06]  /*3230*/  BRA.U UP0, `(.L_x_60) ;  /* 0x0000000100187547 */ /* 0x000fec000b800000 */
.L_x_61:
[----:B------:R-:W-:Y:S05]  /*3240*/  NANOSLEEP 0x64 ;  /* 0x000000640000795d */ /* 0x000fea0003800000 */
[----:B------:R-:W-:-:S05]  /*3250*/  UMOV UR4, 0x10 ;  /* 0x0000001000047882 */ /* 0x000fca0000000000 */
[----:B------:R-:W-:Y:S04]  /*3260*/  DEPBAR.LE SB1, 0x36 ;  /* 0x00009d800000791a */ /* 0x000fe80000000000 */
[----:B------:R-:W1:Y:S02]  /*3270*/  UTCATOMSWS.2CTA.FIND_AND_SET.ALIGN UP0, UR4, UR4 ;  /* 0x00000004000475e3 */ /* 0x000e640008200800 */
[----:B-1----:R-:W-:Y:S01]  /*3280*/  MOV R11, UR4 ;  /* 0x00000004000b7c02 */ /* 0x002fe20008000f00 */
[----:B------:R-:W-:Y:S05]  /*3290*/  BRA.U !UP0, `(.L_x_61) ;  /* 0xfffffffd08e87547 */ /* 0x000fea000b83ffff */
.L_x_60:
[----:B------:R-:W1:Y:S01]  /*32a0*/  LDS R7, [UR5+0x10] ;  /* 0x00001005ff077984 */ /* 0x000e620008000800 */
[----:B------:R-:W-:Y:S01]  /*32b0*/  IMAD.U32 R5, RZ, RZ, UR6 ;  /* 0x00000006ff057e24 */ /* 0x000fe2000f8e00ff */
[----:B------:R-:W-:-:S03]  /*32c0*/  MOV R4, UR29 ;  /* 0x0000001d00047c02 */ /* 0x000fc60008000f00 */
[----:B------:R-:W-:Y:S01]  /*32d0*/  VIADD R5, R5, 0x150 ;  /* 0x0000015005057836 */ /* 0x000fe20000000000 */
[----:B-1----:R-:W-:-:S04]  /*32e0*/  SHF.L.U32 R7, R7, 0x1f, RZ ;  /* 0x0000001f07077819 */ /* 0x002fc800000006ff */
[----:B------:R-:W1:Y:S02]  /*32f0*/  SYNCS.PHASECHK.TRANS64.TRYWAIT P0, [UR5+0x8], R7 ;  /* 0x00000807ff0075a7 */ /* 0x000e640008001105 */
[----:B-1----:R-:W-:Y:S05]  /*3300*/  @P0 BRA `(.L_x_62) ;  /* 0x0000000000080947 */ /* 0x002fea0003800000 */
[----:B------:R-:W1:Y:S02]  /*3310*/  SYNCS.PHASECHK.TRANS64.TRYWAIT P0, [UR5+0x8], R7 ;  /* 0x00000807ff0075a7 */ /* 0x000e640008001105 */
[----:B-1----:R-:W-:Y:S05]  /*3320*/  @!P0 BRA `(.L_x_63) ;  /* 0x0000006c00d48947 */ /* 0x002fea0003800000 */
.L_x_62:
[----:B-1----:R-:W-:Y:S01]  /*3330*/  HFMA2 R0, -RZ, RZ, 0, 5.9604644775390625e-08 ;  /* 0x00000001ff007431 */ /* 0x002fe200000001ff */
[----:B------:R-:W-:Y:S01]  /*3340*/  UPRMT UR4, UR29, 0x654, UR7 ;  /* 0x000006541d047896 */ /* 0x000fe20008000007 */
[----:B------:R-:W-:Y:S01]  /*3350*/  IMAD.MOV.U32 R8, RZ, RZ, 0xffff ;  /* 0x0000ffffff087424 */ /* 0x000fe200078e00ff */
[----:B------:R-:W-:Y:S01]  /*3360*/  PRMT R4, R4, 0x654, R5 ;  /* 0x0000065404047816 */ /* 0x000fe20000000005 */
[----:B------:R-:W-:Y:S02]  /*3370*/  IMAD.MOV.U32 R6, RZ, RZ, 0x4 ;  /* 0x00000004ff067424 */ /* 0x000fe400078e00ff */
[----:B------:R-:W-:Y:S01]  /*3380*/  IMAD.SHL.U32 R9, R11, 0x20, RZ ;  /* 0x000000200b097824 */ /* 0x000fe200078e00ff */
[----:B------:R-:W-:Y:S02]  /*3390*/  MOV R5, UR4 ;  /* 0x0000000400057c02 */ /* 0x000fe40008000f00 */
[-C--:B------:R-:W-:Y:S01]  /*33a0*/  SHF.L.U32 R8, R8, R11.reuse, RZ ;  /* 0x0000000b08087219 */ /* 0x080fe200000006ff */
[----:B------:R1:W-:Y:S01]  /*33b0*/  SYNCS.ARRIVE.TRANS64.RED RZ, [UR4], R6 ;  /* 0x00000006ffff79a7 */ /* 0x0003e20008000404 */
[----:B------:R-:W-:Y:S01]  /*33c0*/  SHF.L.U32 R7, R0, R11, RZ ;  /* 0x0000000b00077219 */ /* 0x000fe200000006ff */
[----:B------:R1:W-:Y:S04]  /*33d0*/  STS [UR6+0x150], R9 ;  /* 0x00015009ff007988 */ /* 0x0003e80008000806 */
[----:B------:R1:W-:Y:S04]  /*33e0*/  STAS [R4.64], R11 ;  /* 0x0000000b04007dbd */ /* 0x0003e8000c0008ff */
[----:B------:R1:W-:Y:S04]  /*33f0*/  ATOMS.OR RZ, [UR5+0x14], R8 ;  /* 0x00001408ffff798c */ /* 0x0003e8000b000005 */
[----:B------:R1:W-:Y:S04]  /*3400*/  ATOMS.OR RZ, [UR5+0x18], R7 ;  /* 0x00001807ffff798c */ /* 0x0003e8000b000005 */
[----:B------:R1:W-:Y:S02]  /*3410*/  ATOMS.XOR RZ, [UR5+0x10], R0 ;  /* 0x00001000ffff798c */ /* 0x0003e4000b800005 */
.L_x_59:
[----:B------:R-:W-:Y:S05]  /*3420*/  BSYNC B0 ;  /* 0x0000000000007941 */ /* 0x000fea0003800000 */
.L_x_58:
[----:B------:R-:W-:Y:S05]  /*3430*/  BRA.U UP1, `(.L_x_64) ;  /* 0x00000001016c7547 */ /* 0x000fea000b800000 */
[----:B------:R-:W-:-:S03]  /*3440*/  UMOV UR4, 0xffffffff ;  /* 0xffffffff00047882 */ /* 0x000fc60000000000 */
[----:B------:R-:W-:Y:S05]  /*3450*/  BRA.DIV UR4, `(.L_x_65) ;  /* 0x0000006e04a07947 */ /* 0x000fea000b800000 */
[----:B------:R-:W-:-:S13]  /*3460*/  ELECT P6, URZ, PT ;  /* 0x0000000000ff782f */ /* 0x000fda00038c0000 */
.L_x_163:
[----:B------:R-:W-:Y:S05]  /*3470*/  @!P6 BRA `(.L_x_64) ;  /* 0x00000000005ce947 */ /* 0x000fea0003800000 */
[----:B-1----:R-:W1:Y:S02]  /*3480*/  LDS R5, [UR5+0x10] ;  /* 0x00001005ff057984 */ /* 0x002e640008000800 */
[----:B-1----:R-:W-:-:S04]  /*3490*/  SHF.L.U32 R5, R5, 0x1f, RZ ;  /* 0x0000001f05057819 */ /* 0x002fc800000006ff */
[----:B------:R-:W1:Y:S02]  /*34a0*/  SYNCS.PHASECHK.TRANS64.TRYWAIT P0, [UR5+0x8], R5 ;  /* 0x00000805ff0075a7 */ /* 0x000e640008001105 */
[----:B-1----:R-:W-:Y:S05]  /*34b0*/  @P0 BRA `(.L_x_66) ;  /* 0x0000000000080947 */ /* 0x002fea0003800000 */
[----:B------:R-:W1:Y:S02]  /*34c0*/  SYNCS.PHASECHK.TRANS64.TRYWAIT P0, [UR5+0x8], R5 ;  /* 0x00000805ff0075a7 */ /* 0x000e640008001105 */
[----:B-1----:R-:W-:Y:S05]  /*34d0*/  @!P0 BRA `(.L_x_67) ;  /* 0x0000006c00a08947 */ /* 0x002fea0003800000 */
.L_x_66:
[----:B------:R-:W2:Y:S01]  /*34e0*/  LDS R7, [UR6+0x150] ;  /* 0x00015006ff077984 */ /* 0x000ea20008000800 */
[----:B-1----:R-:W-:Y:S02]  /*34f0*/  HFMA2 R0, -RZ, RZ, 0, 5.9604644775390625e-08 ;  /* 0x00000001ff007431 */ /* 0x002fe400000001ff */
[----:B------:R-:W-:Y:S01]  /*3500*/  IMAD.MOV.U32 R4, RZ, RZ, 0xffff ;  /* 0x0000ffffff047424 */ /* 0x000fe200078e00ff */
[----:B------:R-:W-:Y:S01]  /*3510*/  UPRMT UR4, UR29, 0x654, UR7 ;  /* 0x000006541d047896 */ /* 0x000fe20008000007 */
[----:B--2---:R-:W-:-:S03]  /*3520*/  IMAD.SHL.U32 R5, R7, 0x20, RZ ;  /* 0x0000002007057824 */ /* 0x004fc600078e00ff */
[-C--:B------:R-:W-:Y:S02]  /*3530*/  SHF.L.U32 R4, R4, R7.reuse, RZ ;  /* 0x0000000704047219 */ /* 0x080fe400000006ff */
[----:B------:R-:W-:Y:S01]  /*3540*/  SHF.L.U32 R7, R0, R7, RZ ;  /* 0x0000000700077219 */ /* 0x000fe200000006ff */
[----:B------:R2:W-:Y:S04]  /*3550*/  STS [UR6+0x150], R5 ;  /* 0x00015005ff007988 */ /* 0x0005e80008000806 */
[----:B------:R2:W-:Y:S04]  /*3560*/  ATOMS.OR RZ, [UR5+0x14], R4 ;  /* 0x00001404ffff798c */ /* 0x0005e8000b000005 */
[----:B------:R2:W-:Y:S01]  /*3570*/  ATOMS.OR RZ, [UR5+0x18], R7 ;  /* 0x00001807ffff798c */ /* 0x0005e2000b000005 */
[----:B------:R-:W-:Y:S03]  /*3580*/  SYNCS.ARRIVE.TRANS64.RED.A1T0 RZ, [UR4], RZ ;  /* 0x000000ffffff79a7 */ /* 0x000fe60008100404 */
[----:B------:R2:W-:Y:S01]  /*3590*/  ATOMS.XOR RZ, [UR5+0x10], R0 ;  /* 0x00001000ffff798c */ /* 0x0005e2000b800005 */
[----:B------:R-:W-:Y:S05]  /*35a0*/  BRA `(.L_x_64) ;  /* 0x0000000000107947 */ /* 0x000fea0003800000 */
.L_x_57:
[----:B------:R-:W-:Y:S02]  /*35b0*/  MOV R0, 0xffffffff ;  /* 0xffffffff00007802 */ /* 0x000fe40000000f00 */
[----:B------:R-:W-:-:S03]  /*35c0*/  MOV R4, 0x35f0 ;  /* 0x000035f000047802 */ /* 0x000fc60000000f00 */
[----:B------:R1:W-:Y:S04]  /*35d0*/  STS [UR6+0x150], R0 ;  /* 0x00015000ff007988 */ /* 0x0003e80008000806 */
[----:B-1---5:R-:W-:Y:S05]  /*35e0*/  CALL.REL.NOINC `($__internal_1_$__cuda_sm10x_tcgen05_guardrail_trap_phase_invalid_during_alloc) ;  /* 0x0000007400707944 */ /* 0x022fea0003c00000 */
.L_x_64:
[----:B------:R-:W-:Y:S05]  /*35f0*/  WARPSYNC.ALL ;  /* 0x0000000000007948 */ /* 0x000fea0003800000 */
[----:B------:R-:W3:Y:S01]  /*3600*/  S2UR UR4, SR_CgaCtaId ;  /* 0x00000000000479c3 */ /* 0x000ee20000008800 */
[----:B------:R-:W-:Y:S01]  /*3610*/  UMOV UR13, 0x400 ;  /* 0x00000400000d7882 */ /* 0x000fe20000000000 */
[----:B------:R-:W-:-:S06]  /*3620*/  NOP ;  /* 0x0000000000007918 */ /* 0x000fcc0000000000 */
[----:B------:R-:W-:Y:S06]  /*3630*/  BAR.ARV 0x6, 0xa0 ;  /* 0x0182800000007b1d */ /* 0x000fec0000002000 */
[----:B------:R-:W4:Y:S01]  /*3640*/  LDCU UR6, c[0x0][0x38c] ;  /* 0x00007180ff0677ac */ /* 0x000f220008000800 */
[----:B------:R-:W-:Y:S01]  /*3650*/  LOP3.LUT R3, R3, 0xffff, RZ, 0xc0, !PT ;  /* 0x0000ffff03037812 */ /* 0x000fe200078ec0ff */
[----:B-1----:R-:W-:Y:S01]  /*3660*/  IMAD.MOV.U32 R9, RZ, RZ, 0x1 ;  /* 0x00000001ff097424 */ /* 0x002fe200078e00ff */
[----:B------:R-:W-:Y:S01]  /*3670*/  LOP3.LUT R2, R2, 0xffff, RZ, 0xc0, !PT ;  /* 0x0000ffff02027812 */ /* 0x000fe200078ec0ff */
[----:B------:R-:W-:Y:S01]  /*3680*/  IMAD.MOV.U32 R8, RZ, RZ, RZ ;  /* 0x000000ffff087224 */ /* 0x000fe200078e00ff */
[----:B------:R-:W-:Y:S01]  /*3690*/  R2UR UR16, R3 ;  /* 0x00000000031072ca */ /* 0x000fe200000e0000 */
[----:B------:R-:W-:Y:S01]  /*36a0*/  UMOV UR20, URZ ;  /* 0x000000ff00147c82 */ /* 0x000fe20008000000 */
[----:B------:R-:W-:-:S02]  /*36b0*/  R2UR UR24, R2 ;  /* 0x00000000021872ca */ /* 0x000fc400000e0000 */
[----:B------:R-:W-:Y:S01]  /*36c0*/  CS2R R2, SRZ ;  /* 0x0000000000027805 */ /* 0x000fe2000001ff00 */
[----:B------:R-:W-:Y:S01]  /*36d0*/  UMOV UR10, URZ ;  /* 0x000000ff000a7c82 */ /* 0x000fe20008000000 */
[----:B---3--:R-:W-:Y:S02]  /*36e0*/  ULEA UR13, UR4, UR13, 0x18 ;  /* 0x0000000d040d7291 */ /* 0x008fe4000f8ec0ff */
[----:B------:R-:W-:Y:S02]  /*36f0*/  UISETP.NE.AND UP3, UPT, UR27, URZ, UPT ;  /* 0x000000ff1b00728c */ /* 0x000fe4000bf65270 */
[----:B------:R-:W-:Y:S02]  /*3700*/  UIADD3 UR5, UPT, UPT, UR13, 0x6300, URZ ;  /* 0x000063000d057890 */ /* 0x000fe4000fffe0ff */
[----:B------:R-:W-:Y:S02]  /*3710*/  UIADD3 UR4, UPT, UPT, UR13, 0x8b00, URZ ;  /* 0x00008b000d047890 */ /* 0x000fe4000fffe0ff */
[----:B----4-:R-:W-:Y:S01]  /*3720*/  UIADD3 UR6, UPT, UPT, UR6, 0x1f, URZ ;  /* 0x0000001f06067890 */ /* 0x010fe2000fffe0ff */
[----:B--2---:R-:W1:Y:S01]  /*3730*/  LDS R0, [UR13+0x150] ;  /* 0x0001500dff007984 */ /* 0x004e620008000800 */
[----:B------:R-:W-:-:S02]  /*3740*/  USHF.R.U32.HI UR5, URZ, 0x4, UR5 ;  /* 0x00000004ff057899 */ /* 0x000fc40008011605 */
[----:B------:R-:W-:Y:S02]  /*3750*/  USHF.R.S32.HI UR21, URZ, 0x1f, UR6 ;  /* 0x0000001fff157899 */ /* 0x000fe40008011406 */
[----:B------:R-:W-:Y:S02]  /*3760*/  USHF.R.U32.HI UR4, URZ, 0x4, UR4 ;  /* 0x00000004ff047899 */ /* 0x000fe40008011604 */
[----:B------:R-:W-:Y:S02]  /*3770*/  ULEA.HI UR21, UR21, UR6, URZ, 0x5 ;  /* 0x0000000615157291 */ /* 0x000fe4000f8f28ff */
[----:B------:R-:W-:Y:S02]  /*3780*/  ULOP3.LUT UR5, UR5, 0x3fff, URZ, 0xc0, !UPT ;  /* 0x00003fff05057892 */ /* 0x000fe4000f8ec0ff */
[----:B------:R-:W-:Y:S02]  /*3790*/  USHF.R.S32.HI UR21, URZ, 0x5, UR21 ;  /* 0x00000005ff157899 */ /* 0x000fe40008011415 */
[----:B------:R-:W-:-:S02]  /*37a0*/  ULOP3.LUT UR18, UR4, 0x3fff, URZ, 0xc0, !UPT ;  /* 0x00003fff04127892 */ /* 0x000fc4000f8ec0ff */
[----:B------:R-:W-:Y:S02]  /*37b0*/  UISETP.LT.AND UP0, UPT, UR21, 0x1, UPT ;  /* 0x000000011500788c */ /* 0x000fe4000bf01270 */
[----:B------:R-:W-:Y:S02]  /*37c0*/  ULOP3.LUT UR17, UR5, 0x10000, URZ, 0xfc, !UPT ;  /* 0x0001000005117892 */ /* 0x000fe4000f8efcff */
[----:B------:R-:W-:Y:S02]  /*37d0*/  ULOP3.LUT UR18, UR18, 0x10000, URZ, 0xfc, !UPT ;  /* 0x0001000012127892 */ /* 0x000fe4000f8efcff */
[----:B------:R-:W-:Y:S01]  /*37e0*/  USEL UR25, UR21, 0x1, !UP0 ;  /* 0x0000000115197887 */ /* 0x000fe2000c000000 */
[----:B------:R-:W-:Y:S01]  /*37f0*/  UMOV UR11, URZ ;  /* 0x000000ff000b7c82 */ /* 0x000fe20008000000 */
[----:B------:R-:W-:Y:S01]  /*3800*/  UMOV UR22, 0x0 ;  /* 0x0000000000167882 */ /* 0x000fe20000000000 */
[----:B------:R-:W-:Y:S01]  /*3810*/  UMOV UR23, 0x8400490 ;  /* 0x0840049000177882 */ /* 0x000fe20000000000 */
[----:B-1----:R-:W-:-:S15]  /*3820*/  R2UR UR26, R0 ;  /* 0x00000000001a72ca */ /* 0x002fde00000e0000 */
.L_x_75:
[C---:B------:R-:W-:Y:S02]  /*3830*/  LEA R0, R8.reuse, UR13, 0x3 ;  /* 0x0000000d08007c11 */ /* 0x040fe4000f8e18ff */
[----:B------:R-:W-:Y:S02]  /*3840*/  SHF.L.U32 R5, R3, 0x1f, RZ ;  /* 0x0000001f03057819 */ /* 0x000fe400000006ff */
[----:B------:R-:W-:Y:S02]  /*3850*/  LEA R4, R8, UR13, 0x4 ;  /* 0x0000000d08047c11 */ /* 0x000fe4000f8e20ff */
[----:B------:R-:W1:Y:S02]  /*3860*/  SYNCS.PHASECHK.TRANS64.TRYWAIT P0, [R0+URZ+0xa0], R5 ;  /* 0x0000a005000075a7 */ /* 0x000e6400080011ff */
[----:B-1-3--:R-:W-:Y:S05]  /*3870*/  @!P0 BRA `(.L_x_68) ;  /* 0x0000006800d08947 */ /* 0x00afea0003800000 */
.L_x_164:
[----:B-1----:R-:W1:Y:S01]  /*3880*/  LDS.128 R4, [R4+0x130] ;  /* 0x0001300004047984 */ /* 0x002e620000000c00 */
[----:B------:R-:W-:Y:S02]  /*3890*/  VIADD R0, R0, 0xb0 ;  /* 0x000000b000007836 */ /* 0x000fe40000000000 */
[----:B------:R-:W-:Y:S01]  /*38a0*/  VIADD R8, R8, 0x1 ;  /* 0x0000000108087836 */ /* 0x000fe20000000000 */
[----:B------:R-:W-:Y:S01]  /*38b0*/  @!PT LDS RZ, [RZ] ;  /* 0x00000000fffff984 */ /* 0x000fe20000000800 */
[----:B------:R-:W-:Y:S01]  /*38c0*/  @!PT LDS RZ, [RZ] ;  /* 0x00000000fffff984 */ /* 0x000fe20000000800 */
[----:B------:R-:W-:Y:S01]  /*38d0*/  @!PT LDS RZ, [RZ] ;  /* 0x00000000fffff984 */ /* 0x000fe20000000800 */
[----:B------:R-:W-:Y:S01]  /*38e0*/  @!PT LDS RZ, [RZ] ;  /* 0x00000000fffff984 */ /* 0x000fe20000000800 */
[----:B------:R2:W-:Y:S06]  /*38f0*/  MEMBAR.ALL.CTA ;  /* 0x0000000000007992 */ /* 0x0005ec0000008000 */
[----:B--2---:R-:W2:Y:S01]  /*3900*/  FENCE.VIEW.ASYNC.S ;  /* 0x00000000000073c6 */ /* 0x004ea20000000000 */
[----:B------:R-:W-:-:S04]  /*3910*/  PRMT R0, RZ, 0x654, R0 ;  /* 0x00000654ff007816 */ /* 0x000fc80000000000 */
[----:B--2---:R2:W-:Y:S01]  /*3920*/  SYNCS.ARRIVE.TRANS64.RED.A1T0 RZ, [R0+URZ], RZ ;  /* 0x000000ff00ff79a7 */ /* 0x0045e200081004ff */
[----:B-1----:R-:W-:Y:S01]  /*3930*/  LOP3.LUT P1, RZ, R6, 0x1, RZ, 0xc0, !PT ;  /* 0x0000000106ff7812 */ /* 0x002fe2000782c0ff */
[----:B--2---:R-:W-:-:S12]  /*3940*/  BRA.U UP3, `(.L_x_69) ;  /* 0x0000000103cc7547 */ /* 0x004fd8000b800000 */
[----:B------:R-:W1:Y:S01]  /*3950*/  LDCU UR4, c[0x0][0x38c] ;  /* 0x00007180ff0477ac */ /* 0x000e620008000800 */
[----:B------:R-:W-:Y:S02]  /*3960*/  PLOP3.LUT P2, PT, PT, PT, PT, 0x80, 0x8 ;  /* 0x000000000008781c */ /* 0x000fe40003f4f070 */
[----:B------:R-:W-:Y:S01]  /*3970*/  SHF.L.U32 R5, R9, 0x1f, RZ ;  /* 0x0000001f09057819 */ /* 0x000fe200000006ff */
[----:B------:R-:W-:Y:S02]  /*3980*/  ULEA UR19, UR20, UR13, 0x3 ;  /* 0x0000000d14137291 */ /* 0x000fe4000f8e18ff */
[----:B-1----:R-:W-:-:S06]  /*3990*/  UISETP.GE.AND UP0, UPT, UR4, 0x1, UPT ;  /* 0x000000010400788c */ /* 0x002fcc000bf06270 */
[----:B------:R-:W-:-:S05]  /*39a0*/  PLOP3.LUT P0, PT, PT, PT, UP0, 0x80, 0x8 ;  /* 0x000000000008781c */ /* 0x000fca0003f0f008 */
[----:B------:R-:W-:-:S08]  /*39b0*/  @UP0 ULEA UR4, UR10, UR13, 0x3 ;  /* 0x0000000d0a040291 */ /* 0x000fd0000f8e18ff */
[----:B------:R-:W-:-:S04]  /*39c0*/  @P0 SHF.L.U32 R0, R2, 0x1f, RZ ;  /* 0x0000001f02000819 */ /* 0x000fc800000006ff */
[----:B------:R1:W2:Y:S01]  /*39d0*/  @P0 SYNCS.PHASECHK.TRANS64.TRYWAIT P2, [UR4], R0 ;  /* 0x00000000ff0005a7 */ /* 0x0002a20008041104 */
[----:B------:R-:W3:Y:S02]  /*39e0*/  SYNCS.PHASECHK.TRANS64.TRYWAIT P0, [UR19+0xe0], R5 ;  /* 0x0000e005ff0075a7 */ /* 0x000ee40008001113 */
[----:B-123--:R-:W-:Y:S05]  /*39f0*/  @!P0 BRA `(.L_x_70) ;  /* 0x0000006800848947 */ /* 0x00efea0003800000 */
.L_x_166:
[----:B------:R-:W-:Y:S01]  /*3a00*/  UMOV UR14, UR11 ;  /* 0x0000000b000e7c82 */ /* 0x000fe20008000000 */
[----:B------:R-:W-:Y:S05]  /*3a10*/  BRA.U !UP0, `(.L_x_71) ;  /* 0x0000000108887547 */ /* 0x000fea000b800000 */
[----:B------:R-:W-:Y:S02]  /*3a20*/  UIADD3 UR14, UPT, UPT, UR25, UR11, URZ ;  /* 0x0000000b190e7290 */ /* 0x000fe4000fffe0ff */
[----:B------:R-:W-:Y:S02]  /*3a30*/  ULEA UR15, UR20, UR26, 0x7 ;  /* 0x0000001a140f7291 */ /* 0x000fe4000f8e38ff */
[----:B------:R-:W-:Y:S01]  /*3a40*/  UPLOP3.LUT UP2, UPT, UPT, UPT, UPT, 0x40, 0x4 ;  /* 0x000000000004789c */ /* 0x000fe20003f4e870 */
[----:B------:R-:W-:Y:S01]  /*3a50*/  UMOV UR12, UR21 ;  /* 0x00000015000c7c82 */ /* 0x000fe20008000000 */
[----:B------:R-:W-:-:S09]  /*3a60*/  UMOV UR5, UR10 ;  /* 0x0000000a00057c82 */ /* 0x000fd20008000000 */
.L_x_74:
[----:B--2---:R-:W-:Y:S01]  /*3a70*/  ULEA UR6, UR5, UR13, 0x3 ;  /* 0x0000000d05067291 */ /* 0x004fe2000f8e18ff */
[----:B---3--:R-:W-:Y:S11]  /*3a80*/  @P2 BRA `(.L_x_72) ;  /* 0x00000000000c2947 */ /* 0x008ff60003800000 */
[----:B-1----:R-:W-:Y:S04]  /*3a90*/  SHF.L.U32 R5, R2, 0x1f, RZ ;  /* 0x0000001f02057819 */ /* 0x002fe800000006ff */
[----:B------:R-:W1:Y:S02]  /*3aa0*/  SYNCS.PHASECHK.TRANS64.TRYWAIT P0, [UR6], R5 ;  /* 0x00000005ff0075a7 */ /* 0x000e640008001106 */
[----:B-1----:R-:W-:Y:S05]  /*3ab0*/  @!P0 BRA `(.L_x_73) ;  /* 0x00000068006c8947 */ /* 0x002fea0003800000 */
.L_x_72:
[----:B------:R-:W-:Y:S01]  /*3ac0*/  UISETP.NE.AND UP0, UPT, UR12, 0x1, UPT ;  /* 0x000000010c00788c */ /* 0x000fe2000bf05270 */
[----:B------:R-:W-:Y:S01]  /*3ad0*/  PLOP3.LUT P2, PT, PT, PT, PT, 0x80, 0x8 ;  /* 0x000000000008781c */ /* 0x000fe20003f4f070 */
[----:B------:R-:W-:Y:S02]  /*3ae0*/  UIADD3 UR4, UPT, UPT, UR5, 0x1, URZ ;  /* 0x0000000105047890 */ /* 0x000fe4000fffe0ff */
[----:B------:R-:W-:Y:S02]  /*3af0*/  ULEA UR8, UR5, UR18, 0x8 ;  /* 0x0000001205087291 */ /* 0x000fe4000f8e40ff */
[----:B------:R-:W-:Y:S01]  /*3b00*/  UISETP.NE.AND UP1, UPT, UR4, 0x5, UPT ;  /* 0x000000050400788c */ /* 0x000fe2000bf25270 */
[----:B------:R-:W-:Y:S01]  /*3b10*/  PLOP3.LUT P0, PT, PT, PT, UP0, 0x80, 0x8 ;  /* 0x000000000008781c */ /* 0x000fe20003f0f008 */
[----:B------:R-:W-:Y:S02]  /*3b20*/  UIADD3 UR11, UPT, UPT, UR11, 0x1, URZ ;  /* 0x000000010b0b7890 */ /* 0x000fe4000fffe0ff */
[----:B------:R-:W-:Y:S02]  /*3b30*/  USEL UR7, URZ, 0x1, UP1 ;  /* 0x00000001ff077887 */ /* 0x000fe40008800000 */
[----:B------:R-:W-:Y:S01]  /*3b40*/  USEL UR10, UR4, URZ, UP1 ;  /* 0x000000ff040a7287 */ /* 0x000fe20008800000 */
[----:B------:R-:W-:Y:S01]  /*3b50*/  UMOV UR9, 0xc0004010 ;  /* 0xc000401000097882 */ /* 0x000fe20000000000 */
[----:B------:R-:W-:Y:S02]  /*3b60*/  UIADD3 UR12, UPT, UPT, UR12, -0x1, URZ ;  /* 0xffffffff0c0c7890 */ /* 0x000fe4000fffe0ff */
[----:B------:R-:W-:Y:S01]  /*3b70*/  LOP3.LUT R2, R2, UR7, RZ, 0x3c, !PT ;  /* 0x0000000702027c12 */ /* 0x000fe2000f8e3cff */
[----:B------:R-:W-:Y:S01]  /*3b80*/  @UP0 ULEA UR4, UR10, UR13, 0x3 ;  /* 0x0000000d0a040291 */ /* 0x000fe2000f8e18ff */
[----:B------:R-:W-:Y:S02]  /*3b90*/  UMOV UR7, 0xc0004010 ;  /* 0xc000401000077882 */ /* 0x000fe40000000000 */
[----:B-1----:R-:W-:Y:S01]  /*3ba0*/  @P0 SHF.L.U32 R0, R2, 0x1f, RZ ;  /* 0x0000001f02000819 */ /* 0x002fe200000006ff */
[----:B------:R-:W-:Y:S05]  /*3bb0*/  UISETP.NE.AND UP0, UPT, UR11, UR14, UPT ;  /* 0x0000000e0b00728c */ /* 0x000fea000bf05270 */
[----:B------:R2:W3:Y:S01]  /*3bc0*/  @P0 SYNCS.PHASECHK.TRANS64.TRYWAIT P2, [UR4], R0 ;  /* 0x00000000ff0005a7 */ /* 0x0004e20008041104 */
[----:B------:R-:W-:Y:S02]  /*3bd0*/  UIADD3 UR4, UPT, UPT, UR6, 0x28, URZ ;  /* 0x0000002806047890 */ /* 0x000fe4000fffe0ff */
[----:B------:R-:W-:Y:S03]  /*3be0*/  ULEA UR6, UR5, UR17, 0x7 ;  /* 0x0000001105067291 */ /* 0x000fe6000f8e38ff */
[----:B------:R-:W-:Y:S06]  /*3bf0*/  UMOV UR5, UR10 ;  /* 0x0000000a00057c82 */ /* 0x000fec0008000000 */
[----:B------:R2:W-:Y:S01]  /*3c00*/  UTCQMMA.2CTA gdesc[UR6], gdesc[UR8], tmem[UR15], tmem[UR22], idesc[UR23], UP2 ;  /* 0x00ff1608060075ea */ /* 0x0005e2000920030f */
[----:B------:R-:W-:Y:S01]  /*3c10*/  UPLOP3.LUT UP2, UPT, UPT, UPT, UPT, 0x80, 0x8 ;  /* 0x000000000008789c */ /* 0x000fe20003f4f070 */
[----:B------:R2:W-:Y:S01]  /*3c20*/  UTCBAR.2CTA.MULTICAST [UR4], URZ, UR16 ;  /* 0x000000ff040073e9 */ /* 0x0005e20008200810 */
[----:B------:R-:W-:Y:S09]  /*3c30*/  BRA.U UP0, `(.L_x_74) ;  /* 0xfffffffd008c7547 */ /* 0x000ff2000b83ffff */
.L_x_71:
[----:B--2---:R-:W-:Y:S01]  /*3c40*/  UIADD3 UR4, UPT, UPT, UR19, 0xc0, URZ ;  /* 0x000000c013047890 */ /* 0x004fe2000fffe0ff */
[----:B------:R-:W-:-:S08]  /*3c50*/  UMOV UR11, UR14 ;  /* 0x0000000e000b7c82 */ /* 0x000fd00008000000 */
[----:B------:R2:W-:Y:S01]  /*3c60*/  UTCBAR.2CTA.MULTICAST [UR4], URZ, UR24 ;  /* 0x000000ff040073e9 */ /* 0x0005e20008200818 */
[----:B------:R-:W-:Y:S02]  /*3c70*/  NOP ;  /* 0x0000000000007918 */ /* 0x000fe40000000000 */
.L_x_69:
[----:B--2---:R-:W-:Y:S01]  /*3c80*/  UIADD3 UR4, UPT, UPT, UR20, 0x1, URZ ;  /* 0x0000000114047890 */ /* 0x004fe2000fffe0ff */
[----:B------:R-:W-:-:S03]  /*3c90*/  ISETP.NE.AND P0, PT, R8, 0x2, PT ;  /* 0x000000020800780c */ /* 0x000fc60003f05270 */
[----:B------:R-:W-:Y:S01]  /*3ca0*/  UISETP.NE.AND UP0, UPT, UR4, 0x4, UPT ;  /* 0x000000040400788c */ /* 0x000fe2000bf05270 */
[----:B-1----:R-:W-:Y:S02]  /*3cb0*/  SEL R0, RZ, 0x1, P0 ;  /* 0x00000001ff007807 */ /* 0x002fe40000000000 */
[----:B------:R-:W-:Y:S01]  /*3cc0*/  SEL R8, R8, RZ, P0 ;  /* 0x000000ff08087207 */ /* 0x000fe20000000000 */
[----:B------:R-:W-:Y:S01]  /*3cd0*/  USEL UR5, URZ, 0x1, UP0 ;  /* 0x00000001ff057887 */ /* 0x000fe20008000000 */
[----:B------:R-:W-:Y:S01]  /*3ce0*/  LOP3.LUT R3, R3, R0, RZ, 0x3c, !PT ;  /* 0x0000000003037212 */ /* 0x000fe200078e3cff */
[----:B------:R-:W-:-:S04]  /*3cf0*/  USEL UR20, UR4, URZ, UP0 ;  /* 0x000000ff04147287 */ /* 0x000fc80008000000 */
[----:B------:R-:W-:Y:S01]  /*3d00*/  LOP3.LUT R9, R9, UR5, RZ, 0x3c, !PT ;  /* 0x0000000509097c12 */ /* 0x000fe2000f8e3cff */
[----:B------:R-:W-:Y:S07]  /*3d10*/  @P1 BRA `(.L_x_75) ;  /* 0xfffffff800c41947 */ /* 0x000fee000383ffff */
[----:B------:R-:W1:Y:S01]  /*3d20*/  S2UR UR8, SR_CgaCtaId ;  /* 0x00000000000879c3 */ /* 0x000e620000008800 */
[----:B------:R-:W-:Y:S01]  /*3d30*/  ELECT P0, URZ, PT ;  /* 0x0000000000ff782f */ /* 0x000fe20003800000 */
[----:B------:R-:W-:Y:S01]  /*3d40*/  HFMA2 R0, -RZ, RZ, 0, 5.9604644775390625e-08 ;  /* 0x00000001ff007431 */ /* 0x000fe200000001ff */
[----:B------:R-:W-:-:S05]  /*3d50*/  UMOV UR4, 0x40 ;  /* 0x0000004000047882 */ /* 0x000fca0000000000 */
[----:B------:R-:W-:Y:S01]  /*3d60*/  UVIRTCOUNT.DEALLOC.SMPOOL 0x80 ;  /* 0x000000800000784c */ /* 0x000fe20000000000 */
[----:B------:R-:W-:Y:S02]  /*3d70*/  UISETP.NE.AND UP1, UPT, UR27, URZ, UPT ;  /* 0x000000ff1b00728c */ /* 0x000fe4000bf25270 */
[----:B-1----:R-:W-:-:S09]  /*3d80*/  ULEA UR8, UR8, UR4, 0x18 ;  /* 0x0000000408087291 */ /* 0x002fd2000f8ec0ff */
[----:B------:R1:W-:Y:S01]  /*3d90*/  @P0 STS.U8 [UR8+0x1c], R0 ;  /* 0x00001c00ff000988 */ /* 0x0003e20008000008 */
[----:B------:R-:W-:Y:S05]  /*3da0*/  BRA.U UP1, `(.L_x_76) ;  /* 0x0000000101a07547 */ /* 0x000fea000b800000 */
[----:B------:R-:W-:Y:S01]  /*3db0*/  UIADD3 UR7, UPT, UPT, UR13, 0xe0, URZ ;  /* 0x000000e00d077890 */ /* 0x000fe2000fffe0ff */
[----:B------:R-:W-:-:S03]  /*3dc0*/  SHF.L.U32 R3, R9, 0x1f, RZ ;  /* 0x0000001f09037819 */ /* 0x000fc600000006ff */
[----:B------:R-:W-:-:S09]  /*3dd0*/  ULEA UR4, UR20, UR7, 0x3 ;  /* 0x0000000714047291 */ /* 0x000fd2000f8e18ff */
[----:B------:R-:W2:Y:S02]  /*3de0*/  SYNCS.PHASECHK.TRANS64.TRYWAIT P0, [UR4], R3 ;  /* 0x00000003ff0075a7 */ /* 0x000ea40008001104 */
[----:B--2---:R-:W-:Y:S05]  /*3df0*/  @!P0 BRA `(.L_x_77) ;  /* 0x0000006400b48947 */ /* 0x004fea0003800000 */
.L_x_169:
        /* <DEDUP_REMOVED lines=9> */
.L_x_171:
        /* <DEDUP_REMOVED lines=9> */
.L_x_173:
[----:B------:R-:W-:-:S04]  /*3f20*/  UIADD3 UR4, UPT, UPT, UR4, 0x1, URZ ;  /* 0x0000000104047890 */ /* 0x000fc8000fffe0ff */
[----:B------:R-:W-:-:S04]  /*3f30*/  UISETP.NE.AND UP0, UPT, UR4, 0x4, UPT ;  /* 0x000000040400788c */ /* 0x000fc8000bf05270 */
[----:B------:R-:W-:Y:S02]  /*3f40*/  USEL UR5, URZ, 0x1, UP0 ;  /* 0x00000001ff057887 */ /* 0x000fe40008000000 */
[----:B------:R-:W-:-:S04]  /*3f50*/  USEL UR4, UR4, URZ, UP0 ;  /* 0x000000ff04047287 */ /* 0x000fc80008000000 */
[----:B------:R-:W-:Y:S01]  /*3f60*/  ULEA UR4, UR4, UR7, 0x3 ;  /* 0x0000000704047291 */ /* 0x000fe2000f8e18ff */
[----:B-1----:R-:W-:-:S04]  /*3f70*/  LOP3.LUT R3, R2, UR5, RZ, 0x3c, !PT ;  /* 0x0000000502037c12 */ /* 0x002fc8000f8e3cff */
[----:B------:R-:W-:Y:S01]  /*3f80*/  SHF.L.U32 R3, R3, 0x1f, RZ ;  /* 0x0000001f03037819 */ /* 0x000fe200000006ff */
[----:B------:R-:W-:-:S04]  /*3f90*/  IMAD.U32 R0, RZ, RZ, UR4 ;  /* 0x00000004ff007e24 */ /* 0x000fc8000f8e00ff */
[----:B------:R1:W2:Y:S03]  /*3fa0*/  SYNCS.PHASECHK.TRANS64.TRYWAIT P0, [R0+URZ], R3 ;  /* 0x00000003000075a7 */ /* 0x0002a600080011ff */
[----:B--2---:R-:W-:Y:S05]  /*3fb0*/  @!P0 NANOSLEEP.SYNCS 0x989680 ;  /* 0x009896800000895d */ /* 0x004fea0003900000 */
[----:B------:R-:W2:Y:S02]  /*3fc0*/  @!P0 SYNCS.PHASECHK.TRANS64 P0, [R0+URZ], R3 ;  /* 0x00000003000085a7 */ /* 0x000ea400080010ff */
[----:B--2---:R-:W-:Y:S05]  /*3fd0*/  @P0 BRA `(.L_x_80) ;  /* 0x0000000000200947 */ /* 0x004fea0003800000 */
.L_x_81:
[----:B--2---:R2:W4:Y:S02]  /*3fe0*/  SYNCS.PHASECHK.TRANS64.TRYWAIT P0, [R0+URZ], R3 ;  /* 0x00000003000075a7 */ /* 0x00452400080011ff */
[----:B----4-:R-:W-:Y:S05]  /*3ff0*/  @!P0 NANOSLEEP.SYNCS 0x989680 ;  /* 0x009896800000895d */ /* 0x010fea0003900000 */
[----:B------:R-:W4:Y:S02]  /*4000*/  @!P0 SYNCS.PHASECHK.TRANS64 P0, [R0+URZ], R3 ;  /* 0x00000003000085a7 */ /* 0x000f2400080010ff */
[----:B----4-:R-:W-:Y:S05]  /*4010*/  @!P0 BRA `(.L_x_81) ;  /* 0xfffffffc00f08947 */ /* 0x010fea000383ffff */
[----:B------:R-:W-:Y:S05]  /*4020*/  BRA `(.L_x_80) ;  /* 0x00000000000c7947 */ /* 0x000fea0003800000 */
.L_x_76:
[----:B------:R-:W-:-:S04]  /*4030*/  UIADD3 UR4, UPT, UPT, UR13, 0x120, URZ ;  /* 0x000001200d047890 */ /* 0x000fc8000fffe0ff */
[----:B------:R-:W-:-:S09]  /*4040*/  UPRMT UR4, UR29, 0x654, UR4 ;  /* 0x000006541d047896 */ /* 0x000fd20008000004 */
[----:B------:R-:W-:Y:S03]  /*4050*/  SYNCS.ARRIVE.TRANS64.RED.A1T0 RZ, [UR4], RZ ;  /* 0x000000ffffff79a7 */ /* 0x000fe60008100404 */
.L_x_80:
[----:B-12---:R-:W-:Y:S01]  /*4060*/  SHF.L.U32 R3, RZ, 0x1f, RZ ;  /* 0x0000001fff037819 */ /* 0x006fe200000006ff */
[----:B------:R-:W-:Y:S01]  /*4070*/  UIADD3 UR4, UPT, UPT, UR13, 0x120, URZ ;  /* 0x000001200d047890 */ /* 0x000fe2000fffe0ff */
[----:B------:R-:W-:Y:S02]  /*4080*/  PLOP3.LUT P0, PT, PT, PT, UP1, 0x80, 0x8 ;  /* 0x000000000008781c */ /* 0x000fe40003f0f018 */
[----:B------:R-:W1:Y:S02]  /*4090*/  SYNCS.PHASECHK.TRANS64.TRYWAIT P1, [UR13+0x120], R3 ;  /* 0x00012003ff0075a7 */ /* 0x000e64000802110d */
[----:B-1----:R-:W-:Y:S09]  /*40a0*/  @!P1 BRA `(.L_x_82) ;  /* 0x0000006400509947 */ /* 0x002ff20003800000 */
.L_x_175:
[----:B------:R-:W-:Y:S01]  /*40b0*/  @!UP1 UPRMT UR4, UR29, 0x654, UR4 ;  /* 0x000006541d049896 */ /* 0x000fe20008000004 */
[----:B------:R-:W-:Y:S01]  /*40c0*/  UMOV UR5, 0xffff ;  /* 0x0000ffff00057882 */ /* 0x000fe20000000000 */
[----:B------:R-:W-:-:S07]  /*40d0*/  UMOV UR6, 0x1 ;  /* 0x0000000100067882 */ /* 0x000fce0000000000 */
[----:B------:R-:W-:Y:S01]  /*40e0*/  @!P0 SYNCS.ARRIVE.TRANS64.RED.A1T0 RZ, [UR4], RZ ;  /* 0x000000ffffff89a7 */ /* 0x000fe20008100404 */
[----:B------:R-:W-:Y:S01]  /*40f0*/  NOP ;  /* 0x0000000000007918 */ /* 0x000fe20000000000 */
[----:B-1----:R-:W1:Y:S01]  /*4100*/  LDS R0, [UR8+0x14] ;  /* 0x00001408ff007984 */ /* 0x002e620008000800 */
[----:B------:R-:W-:-:S04]  /*4110*/  ULOP3.LUT UR4, UR26, 0xffff, URZ, 0xc0, !UPT ;  /* 0x0000ffff1a047892 */ /* 0x000fc8000f8ec0ff */
[----:B------:R-:W-:-:S04]  /*4120*/  USHF.R.U32.HI UR4, URZ, 0x5, UR4 ;  /* 0x00000005ff047899 */ /* 0x000fc80008011604 */
[----:B------:R-:W-:Y:S02]  /*4130*/  USHF.L.U32 UR5, UR5, UR4, URZ ;  /* 0x0000000405057299 */ /* 0x000fe400080006ff */
[----:B------:R-:W-:-:S04]  /*4140*/  USHF.L.U32 UR4, UR6, UR4, URZ ;  /* 0x0000000406047299 */ /* 0x000fc800080006ff */
[----:B-1----:R-:W-:-:S04]  /*4150*/  LOP3.LUT R0, R0, UR5, RZ, 0xc0, !PT ;  /* 0x0000000500007c12 */ /* 0x002fc8000f8ec0ff */
[----:B------:R-:W-:-:S13]  /*4160*/  ISETP.NE.AND P0, PT, R0, UR5, PT ;  /* 0x0000000500007c0c */ /* 0x000fda000bf05270 */
[----:B------:R-:W-:Y:S05]  /*4170*/  @P0 BRA `(.L_x_83) ;  /* 0x0000000000580947 */ /* 0x000fea0003800000 */
[----:B------:R-:W1:Y:S02]  /*4180*/  LDS R0, [UR8+0x18] ;  /* 0x00001808ff007984 */ /* 0x000e640008000800 */
[----:B-1----:R-:W-:-:S04]  /*4190*/  LOP3.LUT R0, R0, UR4, RZ, 0xc0, !PT ;  /* 0x0000000400007c12 */ /* 0x002fc8000f8ec0ff */
[----:B------:R-:W-:-:S13]  /*41a0*/  ISETP.NE.AND P0, PT, R0, UR4, PT ;  /* 0x0000000400007c0c */ /* 0x000fda000bf05270 */
[----:B------:R-:W-:Y:S05]  /*41b0*/  @P0 BRA `(.L_x_84) ;  /* 0x00000000003c0947 */ /* 0x000fea0003800000 */
[----:B------:R-:W1:Y:S01]  /*41c0*/  S2R R2, SR_LANEID ;  /* 0x0000000000027919 */ /* 0x000e620000000000 */
[----:B------:R-:W-:Y:S01]  /*41d0*/  ULOP3.LUT UR5, URZ, UR5, URZ, 0x33, !UPT ;  /* 0x00000005ff057292 */ /* 0x000fe2000f8e33ff */
[----:B------:R-:W-:Y:S01]  /*41e0*/  LOP3.LUT R4, RZ, UR4, RZ, 0x33, !PT ;  /* 0x00000004ff047c12 */ /* 0x000fe2000f8e33ff */
[----:B------:R-:W-:Y:S02]  /*41f0*/  VOTEU.ANY UR4, UPT, PT ;  /* 0x0000000000047886 */ /* 0x000fe400038e0100 */
[----:B------:R-:W-:Y:S01]  /*4200*/  UFLO.U32 UR4, UR4 ;  /* 0x00000004000472bd */ /* 0x000fe200080e0000 */
[----:B------:R-:W2:Y:S01]  /*4210*/  REDUX UR6, R4 ;  /* 0x00000000040673c4 */ /* 0x000ea20000000000 */
[----:B------:R-:W-:-:S06]  /*4220*/  IMAD.U32 R0, RZ, RZ, UR5 ;  /* 0x00000005ff007e24 */ /* 0x000fcc000f8e00ff */
[----:B------:R4:W-:Y:S01]  /*4230*/  UTCATOMSWS.AND URZ, UR5 ;  /* 0x0000000500ff79e3 */ /* 0x0009e20008000000 */
[----:B------:R-:W3:Y:S01]  /*4240*/  REDUX UR7, R0 ;  /* 0x00000000000773c4 */ /* 0x000ee20000000000 */
[----:B-1----:R-:W-:Y:S01]  /*4250*/  ISETP.EQ.U32.AND P0, PT, R2, UR4, PT ;  /* 0x0000000402007c0c */ /* 0x002fe2000bf02070 */
[----:B--2---:R-:W-:Y:S01]  /*4260*/  IMAD.U32 R2, RZ, RZ, UR6 ;  /* 0x00000006ff027e24 */ /* 0x004fe2000f8e00ff */
[----:B---3--:R-:W-:-:S11]  /*4270*/  MOV R3, UR7 ;  /* 0x0000000700037c02 */ /* 0x008fd60008000f00 */
[----:B------:R4:W-:Y:S04]  /*4280*/  @P0 ATOMS.AND RZ, [UR8+0x14], R3 ;  /* 0x00001403ffff098c */ /* 0x0009e8000a800008 */
[----:B------:R4:W-:Y:S01]  /*4290*/  @P0 ATOMS.AND RZ, [UR8+0x18], R2 ;  /* 0x00001802ffff098c */ /* 0x0009e2000a800008 */
[----:B------:R-:W-:Y:S05]  /*42a0*/  BRA `(.L_x_85) ;  /* 0x0000000000147947 */ /* 0x000fea0003800000 */
.L_x_84:
[----:B------:R-:W-:Y:S02]  /*42b0*/  MOV R2, 0x42d0 ;  /* 0x000042d000027802 */ /* 0x000fe40000000f00 */
[----:B---3-5:R-:W-:Y:S05]  /*42c0*/  CALL.REL.NOINC `($__internal_0_$__cuda_sm10x_tcgen05_guardrail_trap_col_being_dealloced_not_returned_by_alloc) ;  /* 0x00000068002c7944 */ /* 0x028fea0003c00000 */
[----:B------:R-:W-:Y:S05]  /*42d0*/  BRA `(.L_x_85) ;  /* 0x0000000000087947 */ /* 0x000fea0003800000 */
.L_x_83:
[----:B------:R-:W-:Y:S02]  /*42e0*/  MOV R2, 0x4300 ;  /* 0x0000430000027802 */ /* 0x000fe40000000f00 */
[----:B---3-5:R-:W-:Y:S05]  /*42f0*/  CALL.REL.NOINC `($__internal_2_$__cuda_sm10x_tcgen05_guardrail_trap_unallocated_columns_being_dealloced) ;  /* 0x0000006800387944 */ /* 0x028fea0003c00000 */
.L_x_85:
[----:B------:R-:W-:Y:S01]  /*4300*/  NOP ;  /* 0x0000000000007918 */ /* 0x000fe20000000000 */
[----:B----4-:R-:W-:Y:S05]  /*4310*/  EXIT ;  /* 0x000000000000794d */ /* 0x010fea0003800000 */
.L_x_56:
[----:B------:R-:W-:-:S09]  /*4320*/  UISETP.NE.OR UP0, UPT, UR13, 0x3, !UP3 ;  /* 0x000000030d00788c */ /* 0x000fd2000df05670 */
[----:B------:R-:W-:Y:S05]  /*4330*/  BRA.U UP0, `(.L_x_86) ;  /* 0x0000001100c07547 */ /* 0x000fea000b800000 */
[----:B------:R-:W1:Y:S01]  /*4340*/  LDCU UR31, c[0x0][0x370] ;  /* 0x00006e00ff1f77ac */ /* 0x000e620008000800 */
[----:B------:R-:W2:Y:S01]  /*4350*/  LDC.64 R16, c[0x0][0x348] ;  /* 0x0000d200ff107b82 */ /* 0x000ea20000000a00 */
[----:B------:R-:W-:Y:S02]  /*4360*/  HFMA2 R13, -RZ, RZ, 0, 0 ;  /* 0x00000000ff0d7431 */ /* 0x000fe400000001ff */
[----:B------:R-:W-:Y:S01]  /*4370*/  IMAD.MOV.U32 R15, RZ, RZ, 0x1 ;  /* 0x00000001ff0f7424 */ /* 0x000fe200078e00ff */
[----:B------:R-:W1:Y:S01]  /*4380*/  LDCU.128 UR48, c[0x0][0xb10] ;  /* 0x00016200ff3077ac */ /* 0x000e620008000c00 */
[----:B------:R-:W-:Y:S01]  /*4390*/  IMAD.MOV.U32 R14, RZ, RZ, RZ ;  /* 0x000000ffff0e7224 */ /* 0x000fe200078e00ff */
[----:B------:R-:W-:Y:S01]  /*43a0*/  MOV R7, 0x1000 ;  /* 0x0000100000077802 */ /* 0x000fe20000000f00 */
[----:B------:R-:W3:Y:S01]  /*43b0*/  LDCU UR30, c[0x0][0x374] ;  /* 0x00006e80ff1e77ac */ /* 0x000ee20008000800 */
[----:B------:R-:W4:Y:S01]  /*43c0*/  LDC.64 R2, c[0x0][0x888] ;  /* 0x00022200ff027b82 */ /* 0x000f220000000a00 */
[----:B------:R-:W3:Y:S01]  /*43d0*/  LDCU UR15, c[0x0][0xb0c] ;  /* 0x00016180ff0f77ac */ /* 0x000ee20008000800 */
[----:B------:R-:W2:Y:S06]  /*43e0*/  LDCU UR54, c[0x0][0xb20] ;  /* 0x00016400ff3677ac */ /* 0x000eac0008000800 */
[----:B------:R-:W4:Y:S01]  /*43f0*/  LDC.64 R4, c[0x0][0x890] ;  /* 0x00022400ff047b82 */ /* 0x000f220000000a00 */
[----:B------:R-:W2:Y:S01]  /*4400*/  LDCU UR4, c[0x0][0xb30] ;  /* 0x00016600ff0477ac */ /* 0x000ea20008000800 */
[----:B------:R-:W-:Y:S01]  /*4410*/  UMOV UR21, 0x400 ;  /* 0x0000040000157882 */ /* 0x000fe20000000000 */
[----:B-1----:R-:W-:-:S02]  /*4420*/  UIMAD.WIDE.U32 UR6, UR31, UR48, URZ ;  /* 0x000000301f0672a5 */ /* 0x002fc4000f8e00ff */
[----:B---3--:R-:W-:Y:S02]  /*4430*/  UIMAD.WIDE.U32 UR8, UR30, UR51, URZ ;  /* 0x000000331e0872a5 */ /* 0x008fe4000f8e00ff */
[----:B------:R-:W-:Y:S02]  /*4440*/  ULEA UR21, UR58, UR21, 0x18 ;  /* 0x000000153a157291 */ /* 0x000fe4000f8ec0ff */
[----:B------:R-:W-:Y:S02]  /*4450*/  UPLOP3.LUT UP2, UPT, UPT, UPT, UPT, 0x40, 0x4 ;  /* 0x000000000004789c */ /* 0x000fe40003f4e870 */
[----:B------:R-:W-:Y:S02]  /*4460*/  UIADD3 UR37, UPT, UPT, UR21, 0x68, URZ ;  /* 0x0000006815257890 */ /* 0x000fe4000fffe0ff */
[----:B------:R-:W-:Y:S02]  /*4470*/  UIADD3 UR41, UPT, UPT, UR21, 0x50, URZ ;  /* 0x0000005015297890 */ /* 0x000fe4000fffe0ff */
[----:B------:R-:W-:-:S02]  /*4480*/  UIADD3 UR33, UPT, UPT, UR21, 0x58, URZ ;  /* 0x0000005815217890 */ /* 0x000fc4000fffe0ff */
[----:B------:R-:W-:Y:S01]  /*4490*/  UIADD3 UR25, UPT, UPT, UR21, 0x60, URZ ;  /* 0x0000006015197890 */ /* 0x000fe2000fffe0ff */
[----:B------:R-:W-:Y:S01]  /*44a0*/  UMOV UR6, UR7 ;  /* 0x0000000700067c82 */ /* 0x000fe20008000000 */
[----:B------:R-:W-:Y:S01]  /*44b0*/  UMOV UR47, UR9 ;  /* 0x00000009002f7c82 */ /* 0x000fe20008000000 */
[----:B------:R-:W-:Y:S02]  /*44c0*/  UISETP.GE.AND UP0, UPT, UR45, 0x1, UPT ;  /* 0x000000012d00788c */ /* 0x000fe4000bf06270 */
[----:B------:R-:W-:Y:S01]  /*44d0*/  UISETP.NE.AND UP4, UPT, UR45, 0x1, UPT ;  /* 0x000000012d00788c */ /* 0x000fe2000bf85270 */
[----:B------:R-:W1:Y:S01]  /*44e0*/  LDCU.64 UR22, c[0x0][0xb28] ;  /* 0x00016500ff1677ac */ /* 0x000e620008000a00 */
[----:B------:R-:W-:Y:S02]  /*44f0*/  UISETP.NE.AND UP6, UPT, UR15, 0x1, UPT ;  /* 0x000000010f00788c */ /* 0x000fe4000bfc5270 */
[----:B------:R-:W-:Y:S02]  /*4500*/  UISETP.NE.AND UP5, UPT, UR50, 0x1, UPT ;  /* 0x000000013200788c */ /* 0x000fe4000bfa5270 */
[----:B------:R-:W-:-:S02]  /*4510*/  UPRMT UR37, UR58, 0x654, UR37 ;  /* 0x000006543a257896 */ /* 0x000fc40008000025 */
[----:B------:R-:W-:Y:S02]  /*4520*/  USHF.R.U32.HI UR52, URZ, UR49, UR6 ;  /* 0x00000031ff347299 */ /* 0x000fe40008011606 */
[----:B------:R-:W-:Y:S02]  /*4530*/  UPRMT UR46, UR58, 0x654, UR41 ;  /* 0x000006543a2e7896 */ /* 0x000fe40008000029 */
[----:B------:R-:W-:Y:S02]  /*4540*/  UPRMT UR39, UR58, 0x654, UR33 ;  /* 0x000006543a277896 */ /* 0x000fe40008000021 */
[----:B------:R-:W-:Y:S02]  /*4550*/  UPRMT UR38, UR58, 0x654, UR25 ;  /* 0x000006543a267896 */ /* 0x000fe40008000019 */
[----:B--2---:R-:W-:Y:S02]  /*4560*/  USHF.R.U32.HI UR47, URZ, UR54, UR47 ;  /* 0x00000036ff2f7299 */ /* 0x004fe4000801162f */
[----:B------:R-:W-:-:S11]  /*4570*/  UISETP.NE.AND UP3, UPT, UR4, 0x1, UPT ;  /* 0x000000010400788c */ /* 0x000fd6000bf65270 */
.L_x_97:
[C---:B------:R-:W-:Y:S02]  /*4580*/  LEA R12, R14.reuse, UR21, 0x3 ;  /* 0x000000150e0c7c11 */ /* 0x040fe4000f8e18ff */
[----:B------:R-:W-:Y:S02]  /*4590*/  SHF.L.U32 R9, R13, 0x1f, RZ ;  /* 0x0000001f0d097819 */ /* 0x000fe400000006ff */
[----:B------:R-:W-:Y:S02]  /*45a0*/  LEA R10, R14, UR21, 0x4 ;  /* 0x000000150e0a7c11 */ /* 0x000fe4000f8e20ff */
[----:B------:R-:W2:Y:S02]  /*45b0*/  SYNCS.PHASECHK.TRANS64.TRYWAIT P0, [R12+URZ+0xa0], R9 ;  /* 0x0000a0090c0075a7 */ /* 0x000ea400080011ff */
[----:B--23--:R-:W-:Y:S05]  /*45c0*/  @!P0 BRA `(.L_x_87) ;  /* 0x0000006000208947 */ /* 0x00cfea0003800000 */
.L_x_176:
[----:B--2---:R-:W2:Y:S01]  /*45d0*/  LDS.128 R8, [R10+0x130] ;  /* 0x000130000a087984 */ /* 0x004ea20000000c00 */
[----:B------:R-:W-:Y:S01]  /*45e0*/  UISETP.GE.AND UP0, UPT, UR45, 0x1, UPT ;  /* 0x000000012d00788c */ /* 0x000fe2000bf06270 */
[----:B------:R-:W-:Y:S01]  /*45f0*/  @!PT LDS RZ, [RZ] ;  /* 0x00000000fffff984 */ /* 0x000fe20000000800 */
[----:B------:R-:W-:Y:S01]  /*4600*/  @!PT LDS RZ, [RZ] ;  /* 0x00000000fffff984 */ /* 0x000fe20000000800 */
[----:B------:R-:W-:Y:S01]  /*4610*/  @!PT LDS RZ, [RZ] ;  /* 0x00000000fffff984 */ /* 0x000fe20000000800 */
[----:B------:R-:W-:Y:S01]  /*4620*/  @!PT LDS RZ, [RZ] ;  /* 0x00000000fffff984 */ /* 0x000fe20000000800 */
[----:B------:R3:W-:Y:S06]  /*4630*/  MEMBAR.ALL.CTA ;  /* 0x0000000000007992 */ /* 0x0007ec0000008000 */
[----:B---3--:R-:W3:Y:S01]  /*4640*/  FENCE.VIEW.ASYNC.S ;  /* 0x00000000000073c6 */ /* 0x008ee20000000000 */
[----:B--2---:R-:W-:Y:S11]  /*4650*/  LOP3.LUT P0, RZ, R10, 0x1, RZ, 0xc0, !PT ;  /* 0x000000010aff7812 */ /* 0x004ff6000780c0ff */
[----:B------:R-:W-:Y:S02]  /*4660*/  @!UPT UIADD3 URZ, UPT, UPT, URZ, URZ, URZ ;  /* 0x000000fffffff290 */ /* 0x000fe4000fffe0ff */
[----:B---3--:R-:W-:Y:S01]  /*4670*/  VOTEU.ANY UP1, P0 ;  /* 0x0000000000ff7886 */ /* 0x008fe20000020100 */
[----:B------:R-:W-:Y:S11]  /*4680*/  PLOP3.LUT P0, PT, PT, PT, UP1, 0x80, 0x8 ;  /* 0x000000000008781c */ /* 0x000ff60003f0f018 */
[----:B------:R-:W-:Y:S02]  /*4690*/  @!UPT UIADD3 URZ, UPT, UPT, URZ, URZ, URZ ;  /* 0x000000fffffff290 */ /* 0x000fe4000fffe0ff */
[----:B------:R-:W-:Y:S02]  /*46a0*/  @P0 SHF.R.U32.HI R0, RZ, 0x10, R9 ;  /* 0x00000010ff000819 */ /* 0x000fe40000011609 */
[----:B------:R-:W-:Y:S02]  /*46b0*/  @P0 MOV R6, R8 ;  /* 0x0000000800060202 */ /* 0x000fe40000000f00 */
[----:B------:R-:W-:Y:S01]  /*46c0*/  @P0 R2UR UR4, R0 ;  /* 0x00000000000402ca */ /* 0x000fe200000e0000 */
[----:B------:R-:W-:Y:S01]  /*46d0*/  VIADD R0, R12, 0xb0 ;  /* 0x000000b00c007836 */ /* 0x000fe20000000000 */
[----:B------:R-:W-:Y:S02]  /*46e0*/  @P0 LOP3.LUT R8, R9, 0xffff, RZ, 0xc0, !PT ;  /* 0x0000ffff09080812 */ /* 0x000fe400078ec0ff */
[----:B------:R-:W-:Y:S02]  /*46f0*/  @P0 R2UR UR6, R6 ;  /* 0x00000000060602ca */ /* 0x000fe400000e0000 */
[----:B------:R-:W-:Y:S02]  /*4700*/  PRMT R0, RZ, 0x654, R0 ;  /* 0x00000654ff007816 */ /* 0x000fe40000000000 */
[----:B------:R-:W-:Y:S02]  /*4710*/  @P0 R2UR UR5, R8 ;  /* 0x00000000080502ca */ /* 0x000fe400000e0000 */
[----:B------:R2:W-:Y:S03]  /*4720*/  SYNCS.ARRIVE.TRANS64.RED.A1T0 RZ, [R0+URZ], RZ ;  /* 0x000000ff00ff79a7 */ /* 0x0005e600081004ff */
[----:B------:R-:W-:Y:S04]  /*4730*/  @UP1 UMOV UR29, UR4 ;  /* 0x00000004001d1c82 */ /* 0x000fe80008000000 */
[----:B------:R-:W-:Y:S04]  /*4740*/  @UP1 UMOV UR14, UR6 ;  /* 0x00000006000e1c82 */ /* 0x000fe80008000000 */
[----:B------:R-:W-:Y:S01]  /*4750*/  @UP1 UMOV UR13, UR5 ;  /* 0x00000005000d1c82 */ /* 0x000fe20008000000 */
[----:B------:R-:W-:Y:S05]  /*4760*/  BRA.U !UP0, `(.L_x_88) ;  /* 0x0000000108a47547 */ /* 0x000fea000b800000 */
[----:B------:R-:W-:Y:S02]  /*4770*/  UIMAD.WIDE.U32 UR16, UR13, UR51, URZ ;  /* 0x000000330d1072a5 */ /* 0x000fe4000f8e00ff */
[----:B------:R-:W-:Y:S02]  /*4780*/  UIMAD.WIDE.U32 UR18, UR14, UR48, URZ ;  /* 0x000000300e1272a5 */ /* 0x000fe4000f8e00ff */
[----:B------:R-:W-:Y:S02]  /*4790*/  USEL UR4, UR30, UR47, !UP5 ;  /* 0x0000002f1e047287 */ /* 0x000fe4000e800000 */
[----:B------:R-:W-:Y:S02]  /*47a0*/  USEL UR7, UR31, UR52, !UP6 ;  /* 0x000000341f077287 */ /* 0x000fe4000f000000 */
[----:B-1----:R-:W-:Y:S02]  /*47b0*/  UIMAD.WIDE.U32 UR8, UR4, UR22, URZ ;  /* 0x00000016040872a5 */ /* 0x002fe4000f8e00ff */
[----:B------:R-:W-:Y:S01]  /*47c0*/  UIMAD.WIDE.U32 UR10, UR7, UR22, URZ ;  /* 0x00000016070a72a5 */ /* 0x000fe2000f8e00ff */
[----:B------:R-:W-:Y:S02]  /*47d0*/  UMOV UR5, UR17 ;  /* 0x0000001100057c82 */ /* 0x000fe40008000000 */
[----:B------:R-:W-:Y:S03]  /*47e0*/  USHF.R.U32.HI UR6, URZ, UR54, UR5 ;  /* 0x00000036ff067299 */ /* 0x000fe60008011605 */
[----:B------:R-:W-:Y:S01]  /*47f0*/  UMOV UR5, UR19 ;  /* 0x0000001300057c82 */ /* 0x000fe20008000000 */
[----:B------:R-:W-:Y:S02]  /*4800*/  USEL UR6, UR13, UR6, !UP5 ;  /* 0x000000060d067287 */ /* 0x000fe4000e800000 */
[----:B------:R-:W-:Y:S03]  /*4810*/  USHF.R.U32.HI UR12, URZ, UR49, UR5 ;  /* 0x00000031ff0c7299 */ /* 0x000fe60008011605 */
[----:B------:R-:W-:Y:S02]  /*4820*/  UMOV UR5, UR9 ;  /* 0x0000000900057c82 */ /* 0x000fe40008000000 */
[----:B------:R-:W-:Y:S03]  /*4830*/  @UP4 USHF.R.U32.HI UR4, URZ, UR23, UR5 ;  /* 0x00000017ff044299 */ /* 0x000fe60008011605 */
[----:B------:R-:W-:Y:S01]  /*4840*/  UMOV UR5, UR11 ;  /* 0x0000000b00057c82 */ /* 0x000fe20008000000 */
[----:B------:R-:W-:Y:S02]  /*4850*/  UIMAD UR4, UR45, UR4, URZ ;  /* 0x000000042d0472a4 */ /* 0x000fe4000f8e02ff */
[----:B------:R-:W-:Y:S02]  /*4860*/  @UP4 USHF.R.U32.HI UR7, URZ, UR23, UR5 ;  /* 0x00000017ff074299 */ /* 0x000fe40008011605 */
[----:B------:R-:W-:Y:S02]  /*4870*/  UIMAD.WIDE.U32 UR10, UR6, UR22, URZ ;  /* 0x00000016060a72a5 */ /* 0x000fe4000f8e00ff */
[----:B------:R-:W-:Y:S02]  /*4880*/  USEL UR5, UR14, UR12, !UP6 ;  /* 0x0000000c0e057287 */ /* 0x000fe4000f000000 */
[----:B------:R-:W-:Y:S02]  /*4890*/  UIMAD UR8, UR45, UR7, URZ ;  /* 0x000000072d0872a4 */ /* 0x000fe4000f8e02ff */
[----:B------:R-:W-:Y:S03]  /*48a0*/  UISETP.GE.AND UP0, UPT, UR6, UR4, UPT ;  /* 0x000000040600728c */ /* 0x000fe6000bf06270 */
[----:B------:R-:W-:Y:S01]  /*48b0*/  UMOV UR4, UR11 ;  /* 0x0000000b00047c82 */ /* 0x000fe20008000000 */
[----:B------:R-:W-:Y:S02]  /*48c0*/  UISETP.GE.OR UP0, UPT, UR5, UR8, UP0 ;  /* 0x000000080500728c */ /* 0x000fe40008706670 */
[----:B------:R-:W-:Y:S02]  /*48d0*/  USHF.R.U32.HI UR4, URZ, UR23, UR4 ;  /* 0x00000017ff047299 */ /* 0x000fe40008011604 */
[----:B------:R-:W-:Y:S02]  /*48e0*/  UIMAD.WIDE.U32 UR8, UR5, UR22, URZ ;  /* 0x00000016050872a5 */ /* 0x000fe4000f8e00ff */
[----:B------:R-:W-:Y:S04]  /*48f0*/  USEL UR10, UR6, UR4, !UP4 ;  /* 0x00000004060a7287 */ /* 0x000fe8000e000000 */
[----:B------:R-:W-:Y:S01]  /*4900*/  UIADD3 UR11, UPT, UPT, -UR10, URZ, URZ ;  /* 0x000000ff0a0b7290 */ /* 0x000fe2000fffe1ff */
[----:B------:R-:W-:Y:S02]  /*4910*/  @!UP0 UMOV UR4, UR9 ;  /* 0x0000000900048c82 */ /* 0x000fe40008000000 */
[----:B------:R-:W-:Y:S02]  /*4920*/  @!UP0 USHF.R.U32.HI UR4, URZ, UR23, UR4 ;  /* 0x00000017ff048299 */ /* 0x000fe40008011604 */
[----:B------:R-:W-:Y:S02]  /*4930*/  UIMAD UR8, UR45, UR11, UR6 ;  /* 0x0000000b2d0872a4 */ /* 0x000fe4000f8e0206 */
[----:B------:R-:W-:Y:S04]  /*4940*/  @!UP0 USEL UR4, UR5, UR4, !UP4 ;  /* 0x0000000405048287 */ /* 0x000fe8000e000000 */
[----:B------:R-:W-:Y:S02]  /*4950*/  @!UP0 UIMAD UR7, UR7, UR8, UR4 ;  /* 0x00000008070782a4 */ /* 0x000fe4000f8e0204 */
[----:B------:R-:W-:Y:S02]  /*4960*/  @!UP0 UIADD3 UR9, UPT, UPT, UR10, -UR4, URZ ;  /* 0x800000040a098290 */ /* 0x000fe4000fffe0ff */
[----:B------:R-:W-:Y:S02]  /*4970*/  UIADD3 UR8, UPT, UPT, -UR6, URZ, URZ ;  /* 0x000000ff06087290 */ /* 0x000fe4000fffe1ff */
[----:B------:R-:W-:Y:S02]  /*4980*/  UIADD3 UR4, UPT, UPT, -UR5, URZ, URZ ;  /* 0x000000ff05047290 */ /* 0x000fe4000fffe1ff */
[----:B------:R-:W-:Y:S03]  /*4990*/  @!UP0 UIMAD UR6, UR9, UR45, UR5 ;  /* 0x0000002d090682a4 */ /* 0x000fe6000f8e0205 */
[----:B------:R-:W-:Y:S01]  /*49a0*/  @!UP0 UMOV UR5, UR7 ;  /* 0x0000000700058c82 */ /* 0x000fe20008000000 */
[----:B------:R-:W-:Y:S02]  /*49b0*/  UIMAD UR7, UR15, UR4, UR14 ;  /* 0x000000040f0772a4 */ /* 0x000fe4000f8e020e */
[----:B------:R-:W-:Y:S02]  /*49c0*/  UIMAD UR4, UR50, UR8, UR13 ;  /* 0x00000008320472a4 */ /* 0x000fe4000f8e020d */
[----:B------:R-:W-:Y:S02]  /*49d0*/  UIMAD UR14, UR5, UR15, UR7 ;  /* 0x0000000f050e72a4 */ /* 0x000fe4000f8e0207 */
[----:B------:R-:W-:Y:S11]  /*49e0*/  UIMAD UR13, UR6, UR50, UR4 ;  /* 0x00000032060d72a4 */ /* 0x000ff6000f8e0204 */
[----:B------:R-:W-:Y:S01]  /*49f0*/  @!UPT UIADD3 URZ, UPT, UPT, URZ, URZ, URZ ;  /* 0x000000fffffff290 */ /* 0x000fe2000fffe0ff */
.L_x_88:
[----:B------:R-:W3:Y:S01]  /*4a00*/  @!UP3 LDCU.128 UR8, c[0x0][0xb10] ;  /* 0x00016200ff08b7ac */ /* 0x000ee20008000c00 */
[C---:B----4-:R-:W-:Y:S02]  /*4a10*/  ISETP.NE.U32.AND P1, PT, R4.reuse, RZ, PT ;  /* 0x000000ff0400720c */ /* 0x050fe40003f25070 */
[----:B------:R-:W-:Y:S02]  /*4a20*/  ISETP.NE.U32.AND P0, PT, R4, RZ, PT ;  /* 0x000000ff0400720c */ /* 0x000fe40003f05070 */
[C---:B------:R-:W-:Y:S02]  /*4a30*/  ISETP.NE.AND.EX P1, PT, R5.reuse, RZ, PT, P1 ;  /* 0x000000ff0500720c */ /* 0x040fe40003f25310 */
[----:B------:R-:W-:Y:S01]  /*4a40*/  ISETP.NE.AND.EX P0, PT, R5, RZ, PT, P0 ;  /* 0x000000ff0500720c */ /* 0x000fe20003f05300 */
[----:B------:R-:W4:Y:S01]  /*4a50*/  @!UP3 LDCU UR5, c[0x0][0xb0c] ;  /* 0x00016180ff05b7ac */ /* 0x000f220008000800 */
[----:B------:R-:W-:Y:S01]  /*4a60*/  SHF.L.U32 R9, R15, 0x1f, RZ ;  /* 0x0000001f0f097819 */ /* 0x000fe200000006ff */
[----:B------:R-:W-:Y:S02]  /*4a70*/  USHF.L.U32 UR42, UR32, 0x8, URZ ;  /* 0x00000008202a7899 */ /* 0x000fe400080006ff */
[----:B------:R-:W-:Y:S02]  /*4a80*/  USHF.L.U32 UR43, UR20, 0x6, URZ ;  /* 0x00000006142b7899 */ /* 0x000fe400080006ff */
[----:B---3--:R-:W-:Y:S07]  /*4a90*/  UIMAD.WIDE.U32 UR6, UR14, UR8, URZ ;  /* 0x000000080e0672a5 */ /* 0x008fee000f8e00ff */
[----:B------:R-:W-:Y:S01]  /*4aa0*/  @!UP3 UMOV UR4, UR7 ;  /* 0x000000070004bc82 */ /* 0x000fe20008000000 */
[----:B----4-:R-:W-:Y:S02]  /*4ab0*/  @!UP3 UISETP.NE.AND UP0, UPT, UR5, 0x1, UPT ;  /* 0x000000010500b88c */ /* 0x010fe4000bf05270 */
[----:B------:R-:W-:Y:S02]  /*4ac0*/  @!UP3 USHF.R.U32.HI UR4, URZ, UR9, UR4 ;  /* 0x00000009ff04b299 */ /* 0x000fe40008011604 */
[----:B------:R-:W-:Y:S02]  /*4ad0*/  UIMAD.WIDE.U32 UR6, UR13, UR11, URZ ;  /* 0x0000000b0d0672a5 */ /* 0x000fe4000f8e00ff */
[----:B------:R-:W-:Y:S02]  /*4ae0*/  @!UP3 USEL UR8, UR14, UR4, !UP0 ;  /* 0x000000040e08b287 */ /* 0x000fe4000c000000 */
[----:B------:R-:W-:Y:S03]  /*4af0*/  @!UP3 UISETP.NE.AND UP0, UPT, UR10, 0x1, UPT ;  /* 0x000000010a00b88c */ /* 0x000fe6000bf05270 */
[----:B------:R-:W-:Y:S02]  /*4b00*/  @!UP3 UMOV UR6, UR7 ;  /* 0x000000070006bc82 */ /* 0x000fe40008000000 */
[----:B------:R-:W3:Y:S02]  /*4b10*/  @!UP3 LDCU UR4, c[0x0][0xb20] ;  /* 0x00016400ff04b7ac */ /* 0x000ee40008000800 */
[----:B---3--:R-:W-:Y:S04]  /*4b20*/  @!UP3 USHF.R.U32.HI UR6, URZ, UR4, UR6 ;  /* 0x00000004ff06b299 */ /* 0x008fe80008011606 */
[----:B------:R-:W-:Y:S04]  /*4b30*/  @!UP3 USEL UR6, UR13, UR6, !UP0 ;  /* 0x000000060d06b287 */ /* 0x000fe8000c000000 */
[----:B------:R-:W-:Y:S02]  /*4b40*/  @!UP3 UIADD3 UR4, UPT, UPT, -UR8, UR6, URZ ;  /* 0x000000060804b290 */ /* 0x000fe4000fffe1ff */
[----:B------:R-:W-:Y:S02]  /*4b50*/  @!UP3 UIADD3 UR6, UPT, UPT, UR8, -UR6, URZ ;  /* 0x800000060806b290 */ /* 0x000fe4000fffe0ff */
[----:B------:R-:W-:Y:S02]  /*4b60*/  @!UP3 UIMAD UR14, UR4, UR5, UR14 ;  /* 0x00000005040eb2a4 */ /* 0x000fe4000f8e020e */
[----:B------:R-:W-:Y:S01]  /*4b70*/  @!UP3 UIMAD UR13, UR6, UR10, UR13 ;  /* 0x0000000a060db2a4 */ /* 0x000fe2000f8e020d */
[----:B------:R-:W-:Y:S11]  /*4b80*/  BRA.U UP2, `(.L_x_89) ;  /* 0x0000000102107547 */ /* 0x000ff6000b800000 */
[----:B--2---:R-:W-:Y:S04]  /*4b90*/  MOV R0, UR53 ;  /* 0x0000003500007c02 */ /* 0x004fe80008000f00 */
[----:B------:R-:W-:Y:S04]  /*4ba0*/  SHF.L.U32 R11, R0, 0x1f, RZ ;  /* 0x0000001f000b7819 */ /* 0x000fe800000006ff */
[----:B------:R-:W2:Y:S02]  /*4bb0*/  SYNCS.PHASECHK.TRANS64.TRYWAIT P2, [UR21+0x98], R11 ;  /* 0x0000980bff0075a7 */ /* 0x000ea40008041115 */
[----:B--2---:R-:W-:Y:S05]  /*4bc0*/  @!P2 BRA `(.L_x_90) ;  /* 0x0000005800b4a947 */ /* 0x004fea0003800000 */
.L_x_89:
[----:B------:R-:W-:Y:S05]  /*4bd0*/  @!P1 BRA `(.L_x_91) ;  /* 0x0000000000309947 */ /* 0x000fea0003800000 */
[----:B------:R-:W-:Y:S01]  /*4be0*/  ISETP.NE.U32.AND P1, PT, R2, RZ, PT ;  /* 0x000000ff0200720c */ /* 0x000fe20003f25070 */
[----:B------:R-:W3:Y:S01]  /*4bf0*/  LDCU.64 UR4, c[0x0][0x358] ;  /* 0x00006b00ff0477ac */ /* 0x000ee20008000a00 */
[----:B------:R-:W-:Y:S02]  /*4c00*/  IMAD.MOV.U32 R86, RZ, RZ, 0x1 ;  /* 0x00000001ff567424 */ /* 0x000fe400078e00ff */
[----:B------:R-:W-:Y:S11]  /*4c10*/  ISETP.NE.AND.EX P1, PT, R3, RZ, PT, P1 ;  /* 0x000000ff0300720c */ /* 0x000ff60003f25310 */
[----:B------:R-:W-:Y:S02]  /*4c20*/  @!UPT UIADD3 URZ, UPT, UPT, URZ, URZ, URZ ;  /* 0x000000fffffff290 */ /* 0x000fe4000fffe0ff */
[----:B--2---:R-:W2:Y:S01]  /*4c30*/  @P1 LDC.64 R10, c[0x0][0x888] ;  /* 0x00022200ff0a1b82 */ /* 0x004ea20000000a00 */
[----:B------:R-:W-:Y:S04]  /*4c40*/  @P1 IMAD R0, R4, UR36, RZ ;  /* 0x0000002404001c24 */ /* 0x000fe8000f8e02ff */
[----:B--2---:R-:W-:Y:S04]  /*4c50*/  @P1 IMAD.WIDE R10, R0, 0x4, R10 ;  /* 0x00000004000a1825 */ /* 0x004fe800078e020a */
[----:B------:R-:W-:Y:S01]  /*4c60*/  HFMA2 R0, -RZ, RZ, 0, 5.9604644775390625e-08 ;  /* 0x00000001ff007431 */ /* 0x000fe200000001ff */
[----:B---3-5:R3:W5:Y:S04]  /*4c70*/  @P1 LDG.E R41, desc[UR4][R10.64] ;  /* 0x000000040a291981 */ /* 0x028768000c1e1900 */
[----:B------:R-:W-:Y:S01]  /*4c80*/  @!P1 PRMT R86, R0, 0x7610, R86 ;  /* 0x0000761000569816 */ /* 0x000fe20000000056 */
[----:B---3--:R-:W4:Y:S06]  /*4c90*/  @!P1 LDC R41, c[0x0][0x880] ;  /* 0x00022000ff299b82 */ /* 0x008f2c0000000800 */
.L_x_91:
[----:B----45:R-:W-:Y:S01]  /*4ca0*/  @!P0 FSETP.EQ.AND P1, PT, R41, RZ, PT ;  /* 0x000000ff2900820b */ /* 0x030fe20003f22000 */
[----:B------:R-:W-:Y:S01]  /*4cb0*/  @!UPT UIADD3 URZ, UPT, UPT, URZ, URZ, URZ ;  /* 0x000000fffffff290 */ /* 0x000fe2000fffe0ff */
[----:B------:R-:W-:Y:S11]  /*4cc0*/  @!P0 BRA `(.L_x_92) ;  /* 0x0000000000188947 */ /* 0x000ff60003800000 */
[----:B------:R-:W-:Y:S02]  /*4cd0*/  LOP3.LUT P0, RZ, R86, 0xff, RZ, 0xc0, !PT ;  /* 0x000000ff56ff7812 */ /* 0x000fe4000780c0ff */
[----:B------:R-:W-:Y:S04]  /*4ce0*/  ISETP.NE.U32.AND P1, PT, R2, RZ, PT ;  /* 0x000000ff0200720c */ /* 0x000fe80003f25070 */
[----:B------:R-:W-:Y:S04]  /*4cf0*/  ISETP.NE.AND.EX P1, PT, R3, RZ, PT, P1 ;  /* 0x000000ff0300720c */ /* 0x000fe80003f25310 */
[----:B------:R-:W-:Y:S03]  /*4d00*/  PLOP3.LUT P1, PT, P1, PT, PT, 0x8, 0x80 ;  /* 0x000000000080781c */ /* 0x000fe60000f2e170 */
[----:B------:R-:W-:Y:S11]  /*4d10*/  @P0 FSETP.EQ.AND P1, PT, R41, RZ, PT ;  /* 0x000000ff2900020b */ /* 0x000ff60003f22000 */
[----:B------:R-:W-:Y:S02]  /*4d20*/  @!UPT UIADD3 URZ, UPT, UPT, URZ, URZ, URZ ;  /* 0x000000fffffff290 */ /* 0x000fe4000fffe0ff */
.L_x_92:
[----:B------:R-:W3:Y:S01]  /*4d30*/  SYNCS.PHASECHK.TRANS64.TRYWAIT P2, [UR21+0x70], R9 ;  /* 0x00007009ff0075a7 */ /* 0x000ee20008041115 */
[----:B------:R-:W-:Y:S04]  /*4d40*/  ELECT P0, URZ, PT ;  /* 0x0000000000ff782f */ /* 0x000fe80003800000 */
[----:B------:R-:W-:Y:S11]  /*4d50*/  PLOP3.LUT P1, PT, P1, P0, PT, 0xf2, 0x2f ;  /* 0x00000000002f781c */ /* 0x000ff60000f21e72 */
[----:B------:R-:W-:Y:S02]  /*4d60*/  @!UPT UIADD3 URZ, UPT, UPT, URZ, URZ, URZ ;  /* 0x000000fffffff290 */ /* 0x000fe4000fffe0ff */
[----:B------:R-:W-:Y:S05]  /*4d70*/  @!P1 IADD3 R8, P0, PT, R16, 0x580, RZ ;  /* 0x0000058010089810 */ /* 0x000fea0007f1e0ff */
[----:B------:R-:W-:Y:S01]  /*4d80*/  @!P1 IMAD.X R6, RZ, RZ, R17, P0 ;  /* 0x000000ffff069224 */ /* 0x000fe200000e0611 */
[----:B---3--:R-:W-:Y:S07]  /*4d90*/  @!P2 BRA `(.L_x_93) ;  /* 0x000000580058a947 */ /* 0x008fee0003800000 */
.L_x_179:
[----:B------:R-:W-:Y:S01]  /*4da0*/  @!P1 R2UR UR5, R8 ;  /* 0x00000000080592ca */ /* 0x000fe200000e0000 */
[----:B------:R-:W-:Y:S01]  /*4db0*/  VOTEU.ALL UP0, P1 ;  /* 0x0000000000ff7886 */ /* 0x000fe20000800000 */
[----:B------:R-:W-:Y:S01]  /*4dc0*/  @!P1 R2UR UR4, R6 ;  /* 0x00000000060492ca */ /* 0x000fe200000e0000 */
[----:B------:R-:W-:Y:S01]  /*4dd0*/  UMOV UR6, 0x0 ;  /* 0x0000000000067882 */ /* 0x000fe20000000000 */
[----:B------:R-:W-:Y:S01]  /*4de0*/  UMOV UR7, 0x10000000 ;  /* 0x1000000000077882 */ /* 0x000fe20000000000 */
[----:B------:R-:W-:Y:S01]  /*4df0*/  UMOV UR44, UR36 ;  /* 0x00000024002c7c82 */ /* 0x000fe20008000000 */
[----:B------:R-:W-:Y:S01]  /*4e00*/  @!UP0 UIADD3 UR40, UPT, UPT, UR21, 0x200, URZ ;  /* 0x0000020015288890 */ /* 0x000fe2000fffe0ff */
[----:B--2---:R-:W-:Y:S01]  /*4e10*/  @!P1 IMAD.MOV.U32 R0, RZ, RZ, 0x1000 ;  /* 0x00001000ff009424 */ /* 0x004fe200078e00ff */
[----:B------:R-:W-:Y:S01]  /*4e20*/  @!UP0 UIADD3 UR10, UPT, UPT, UR42, 0x80, URZ ;  /* 0x000000802a0a8890 */ /* 0x000fe2000fffe0ff */
[----:B------:R-:W-:Y:S01]  /*4e30*/  @!P1 IADD3 R8, P0, PT, R16, 0x580, RZ ;  /* 0x0000058010089810 */ /* 0x000fe20007f1e0ff */
[----:B------:R-:W-:Y:S01]  /*4e40*/  @!UP0 UIADD3 UR8, UPT, UPT, UR21, 0xa00, URZ ;  /* 0x00000a0015088890 */ /* 0x000fe2000fffe0ff */
[----:B------:R-:W-:Y:S02]  /*4e50*/  VOTEU.ALL UP0, P1 ;  /* 0x0000000000ff7886 */ /* 0x000fe40000800000 */
[----:B------:R-:W-:Y:S01]  /*4e60*/  IMAD.U32 R10, RZ, RZ, UR5 ;  /* 0x00000005ff0a7e24 */ /* 0x000fe2000f8e00ff */
[----:B------:R-:W-:Y:S01]  /*4e70*/  UMOV UR9, UR41 ;  /* 0x0000002900097c82 */ /* 0x000fe20008000000 */
[----:B------:R-:W-:Y:S01]  /*4e80*/  IMAD.U32 R11, RZ, RZ, UR4 ;  /* 0x00000004ff0b7e24 */ /* 0x000fe2000f8e00ff */
[----:B------:R-:W-:Y:S01]  /*4e90*/  UMOV UR11, UR43 ;  /* 0x0000002b000b7c82 */ /* 0x000fe20008000000 */
[----:B------:R-:W-:Y:S01]  /*4ea0*/  UMOV UR12, UR36 ;  /* 0x00000024000c7c82 */ /* 0x000fe20008000000 */
[----:B------:R-:W-:Y:S01]  /*4eb0*/  @!P1 R2UR UR4, R10 ;  /* 0x000000000a0492ca */ /* 0x000fe200000e0000 */
[----:B------:R-:W-:Y:S01]  /*4ec0*/  @!P1 IMAD.X R6, RZ, RZ, R17, P0 ;  /* 0x000000ffff069224 */ /* 0x000fe200000e0611 */
[----:B------:R-:W-:Y:S11]  /*4ed0*/  @!P1 R2UR UR5, R11 ;  /* 0x000000000b0592ca */ /* 0x000ff600000e0000 */
[----:B------:R-:W-:Y:S02]  /*4ee0*/  @!UPT UIADD3 URZ, UPT, UPT, URZ, URZ, URZ ;  /* 0x000000fffffff290 */ /* 0x000fe4000fffe0ff */
[----:B------:R2:W-:Y:S01]  /*4ef0*/  @!UP0 UTMALDG.3D [UR40], [UR4], desc[UR6] ;  /* 0x00000628040085b4 */ /* 0x0005e20008011000 */
[----:B------:R-:W-:Y:S05]  /*4f00*/  VOTEU.ALL UP0, P1 ;  /* 0x0000000000ff7886 */ /* 0x000fea0000800000 */
[----:B------:R2:W-:Y:S01]  /*4f10*/  @!UP0 UTMALDG.3D [UR8], [UR4], desc[UR6] ;  /* 0x00000608040085b4 */ /* 0x0005e20008011000 */
[----:B------:R2:W-:Y:S01]  /*4f20*/  @!P1 SYNCS.ARRIVE.TRANS64.RED.A0TR RZ, [UR21+0x50], R0 ;  /* 0x00005000ffff99a7 */ /* 0x0005e20008300415 */
[----:B------:R-:W-:Y:S01]  /*4f30*/  SYNCS.ARRIVE.TRANS64.RED.A1T0 RZ, [UR46], RZ ;  /* 0x000000ffffff79a7 */ /* 0x000fe2000810042e */
[----:B------:R-:W3:Y:S02]  /*4f40*/  SYNCS.PHASECHK.TRANS64.TRYWAIT P2, [UR21+0x78], R9 ;  /* 0x00007809ff0075a7 */ /* 0x000ee40008041115 */
[----:B--23--:R-:W-:Y:S05]  /*4f50*/  @!P2 BRA `(.L_x_94) ;  /* 0x000000580000a947 */ /* 0x00cfea0003800000 */
.L_x_181:
        /* <DEDUP_REMOVED lines=10> */
[----:B------:R-:W-:Y:S02]  /*5000*/  @!UP0 UIADD3 UR10, UPT, UPT, UR42, 0xa0, URZ ;  /* 0x000000a02a0a8890 */ /* 0x000fe4000fffe0ff */
[----:B------:R-:W-:Y:S01]  /*5010*/  @!UP0 UIADD3 UR8, UPT, UPT, UR21, 0x1a00, URZ ;  /* 0x00001a0015088890 */ /* 0x000fe2000fffe0ff */
[----:B------:R-:W-:Y:S01]  /*5020*/  IMAD.U32 R10, RZ, RZ, UR5 ;  /* 0x00000005ff0a7e24 */ /* 0x000fe2000f8e00ff */
[----:B------:R-:W-:Y:S01]  /*5030*/  VOTEU.ALL UP0, P1 ;  /* 0x0000000000ff7886 */ /* 0x000fe20000800000 */
[----:B------:R-:W-:Y:S01]  /*5040*/  IMAD.U32 R11, RZ, RZ, UR4 ;  /* 0x00000004ff0b7e24 */ /* 0x000fe2000f8e00ff */
[----:B------:R-:W-:Y:S01]  /*5050*/  UMOV UR9, UR33 ;  /* 0x0000002100097c82 */ /* 0x000fe20008000000 */
[----:B------:R-:W-:Y:S01]  /*5060*/  UMOV UR11, UR43 ;  /* 0x0000002b000b7c82 */ /* 0x000fe20008000000 */
[----:B------:R-:W-:Y:S01]  /*5070*/  @!P1 R2UR UR4, R10 ;  /* 0x000000000a0492ca */ /* 0x000fe200000e0000 */
[----:B------:R-:W-:Y:S01]  /*5080*/  UMOV UR12, UR36 ;  /* 0x00000024000c7c82 */ /* 0x000fe20008000000 */
[----:B------:R-:W-:Y:S01]  /*5090*/  @!P1 R2UR UR5, R11 ;  /* 0x000000000b0592ca */ /* 0x000fe200000e0000 */
[----:B------:R-:W-:Y:S11]  /*50a0*/  @!P1 IMAD.X R6, RZ, RZ, R17, P0 ;  /* 0x000000ffff069224 */ /* 0x000ff600000e0611 */
[----:B------:R-:W-:Y:S01]  /*50b0*/  @!UPT UIADD3 URZ, UPT, UPT, URZ, URZ, URZ ;  /* 0x000000fffffff290 */ /* 0x000fe2000fffe0ff */
[----:B------:R2:W-:Y:S01]  /*50c0*/  @!UP0 UTMALDG.3D [UR32], [UR4], desc[UR6] ;  /* 0x00000620040085b4 */ /* 0x0005e20008011000 */
[----:B------:R-:W-:Y:S05]  /*50d0*/  VOTEU.ALL UP0, P1 ;  /* 0x0000000000ff7886 */ /* 0x000fea0000800000 */
[----:B------:R2:W-:Y:S01]  /*50e0*/  @!UP0 UTMALDG.3D [UR8], [UR4], desc[UR6] ;  /* 0x00000608040085b4 */ /* 0x0005e20008011000 */
[----:B------:R2:W-:Y:S01]  /*50f0*/  @!P1 SYNCS.ARRIVE.TRANS64.RED.A0TR RZ, [UR21+0x58], R0 ;  /* 0x00005800ffff99a7 */ /* 0x0005e20008300415 */
[----:B------:R-:W-:Y:S01]  /*5100*/  SYNCS.ARRIVE.TRANS64.RED.A1T0 RZ, [UR39], RZ ;  /* 0x000000ffffff79a7 */ /* 0x000fe20008100427 */
[----:B------:R-:W3:Y:S02]  /*5110*/  SYNCS.PHASECHK.TRANS64.TRYWAIT P2, [UR21+0x80], R9 ;  /* 0x00008009ff0075a7 */ /* 0x000ee40008041115 */
[----:B--23--:R-:W-:Y:S05]  /*5120*/  @!P2 BRA `(.L_x_95) ;  /* 0x0000005400a4a947 */ /* 0x00cfea0003800000 */
.L_x_183:
        /* <DEDUP_REMOVED lines=9> */
[----:B------:R-:W-:Y:S01]  /*51c0*/  VIADD R14, R14, 0x1 ;  /* 0x000000010e0e7836 */ /* 0x000fe20000000000 */
        /* <DEDUP_REMOVED lines=10> */
[----:B------:R-:W-:Y:S11]  /*5270*/  UMOV UR12, UR36 ;  /* 0x00000024000c7c82 */ /* 0x000ff60008000000 */
        /* <DEDUP_REMOVED lines=8> */
.L_x_185:
[----:B------:R-:W-:Y:S01]  /*5300*/  UIADD3 UR32, UPT, UPT, UR13, UR59, URZ ;  /* 0x0000003b0d207290 */ /* 0x000fe2000fffe0ff */
[----:B------:R-:W-:Y:S01]  /*5310*/  @!P1 IADD3 R6, P0, PT, R16, 0x580, RZ ;  /* 0x0000058010069810 */ /* 0x000fe20007f1e0ff */
[----:B------:R-:W-:Y:S01]  /*5320*/  UPLOP3.LUT UP2, UPT, UPT, UPT, UPT, 0x80, 0x8 ;  /* 0x000000000008789c */ /* 0x000fe20003f4f070 */
[----:B------:R-:W-:Y:S01]  /*5330*/  R2UR UR24, R88 ;  /* 0x00000000581872ca */ /* 0x000fe200000e0000 */
[----:B------:R-:W-:Y:S01]  /*5340*/  VOTEU.ALL UP0, P1 ;  /* 0x0000000000ff7886 */ /* 0x000fe20000800000 */
[----:B------:R-:W-:Y:S01]  /*5350*/  @!P1 R2UR UR5, R6 ;  /* 0x00000000060592ca */ /* 0x000fe200000e0000 */
[----:B--2---:R-:W-:Y:S01]  /*5360*/  @!P1 IMAD.X R0, RZ, RZ, R17, P0 ;  /* 0x000000ffff009224 */ /* 0x004fe200000e0611 */
[----:B------:R-:W-:Y:S01]  /*5370*/  UMOV UR6, 0x0 ;  /* 0x0000000000067882 */ /* 0x000fe20000000000 */
[----:B------:R-:W-:Y:S01]  /*5380*/  UMOV UR7, 0x10000000 ;  /* 0x1000000000077882 */ /* 0x000fe20000000000 */
[----:B------:R-:W-:Y:S01]  /*5390*/  @!UP0 UIADD3 UR18, UPT, UPT, UR42, 0x60, URZ ;  /* 0x000000602a128890 */ /* 0x000fe2000fffe0ff */
[----:B------:R-:W-:Y:S01]  /*53a0*/  ISETP.NE.AND P0, PT, R14, 0x2, PT ;  /* 0x000000020e00780c */ /* 0x000fe20003f05270 */
[----:B------:R-:W-:Y:S01]  /*53b0*/  @!UP0 UIADD3 UR16, UPT, UPT, UR21, 0x3200, URZ ;  /* 0x0000320015108890 */ /* 0x000fe2000fffe0ff */
[----:B------:R-:W-:Y:S01]  /*53c0*/  @!P1 R2UR UR4, R0 ;  /* 0x00000000000492ca */ /* 0x000fe200000e0000 */
[----:B------:R-:W-:Y:S01]  /*53d0*/  @!UP0 UIADD3 UR17, UPT, UPT, UR21, 0x68, URZ ;  /* 0x0000006815118890 */ /* 0x000fe2000fffe0ff */
[----:B------:R-:W-:Y:S01]  /*53e0*/  SEL R0, RZ, 0x1, P0 ;  /* 0x00000001ff007807 */ /* 0x000fe20000000000 */
[----:B------:R-:W-:Y:S01]  /*53f0*/  @!UP0 UIADD3 UR10, UPT, UPT, UR42, 0xe0, URZ ;  /* 0x000000e02a0a8890 */ /* 0x000fe2000fffe0ff */
[----:B------:R-:W-:Y:S01]  /*5400*/  LOP3.LUT R15, R15, 0x1, RZ, 0x3c, !PT ;  /* 0x000000010f0f7812 */ /* 0x000fe200078e3cff */
[----:B------:R-:W-:Y:S01]  /*5410*/  @!UP0 UIADD3 UR8, UPT, UPT, UR21, 0x3a00, URZ ;  /* 0x00003a0015088890 */ /* 0x000fe2000fffe0ff */
[----:B------:R-:W-:Y:S01]  /*5420*/  IMAD.U32 R8, RZ, RZ, UR5 ;  /* 0x00000005ff087e24 */ /* 0x000fe2000f8e00ff */
[----:B------:R-:W-:Y:S01]  /*5430*/  VOTEU.ALL UP0, P1 ;  /* 0x0000000000ff7886 */ /* 0x000fe20000800000 */
[----:B------:R-:W-:Y:S01]  /*5440*/  UMOV UR19, UR43 ;  /* 0x0000002b00137c82 */ /* 0x000fe20008000000 */
[----:B------:R-:W-:Y:S01]  /*5450*/  UMOV UR20, UR36 ;  /* 0x0000002400147c82 */ /* 0x000fe20008000000 */
[----:B------:R-:W-:Y:S01]  /*5460*/  UMOV UR11, UR43 ;  /* 0x0000002b000b7c82 */ /* 0x000fe20008000000 */
[----:B------:R-:W-:Y:S01]  /*5470*/  UMOV UR12, UR36 ;  /* 0x00000024000c7c82 */ /* 0x000fe20008000000 */
[----:B------:R-:W-:Y:S01]  /*5480*/  UMOV UR9, UR17 ;  /* 0x0000001100097c82 */ /* 0x000fe20008000000 */
[----:B------:R-:W-:Y:S01]  /*5490*/  IMAD.U32 R9, RZ, RZ, UR4 ;  /* 0x00000004ff097e24 */ /* 0x000fe2000f8e00ff */
[----:B------:R-:W-:Y:S01]  /*54a0*/  @!P1 R2UR UR4, R8 ;  /* 0x00000000080492ca */ /* 0x000fe200000e0000 */
[----:B------:R-:W-:Y:S01]  /*54b0*/  UMOV UR36, UR29 ;  /* 0x0000001d00247c82 */ /* 0x000fe20008000000 */
[----:B------:R-:W-:Y:S02]  /*54c0*/  LOP3.LUT R13, R13, R0, RZ, 0x3c, !PT ;  /* 0x000000000d0d7212 */ /* 0x000fe400078e3cff */
[----:B------:R-:W-:Y:S02]  /*54d0*/  @!P1 R2UR UR5, R9 ;  /* 0x00000000090592ca */ /* 0x000fe400000e0000 */
[----:B------:R-:W-:Y:S11]  /*54e0*/  SEL R14, R14, RZ, P0 ;  /* 0x000000ff0e0e7207 */ /* 0x000ff60000000000 */
[----:B------:R2:W-:Y:S01]  /*54f0*/  @!UP0 UTMALDG.3D [UR16], [UR4], desc[UR6] ;  /* 0x00000610040085b4 */ /* 0x0005e20008011000 */
[----:B------:R-:W-:Y:S05]  /*5500*/  VOTEU.ALL UP0, P1 ;  /* 0x0000000000ff7886 */ /* 0x000fea0000800000 */
[----:B------:R3:W-:Y:S01]  /*5510*/  @!UP0 UTMALDG.3D [UR8], [UR4], desc[UR6] ;  /* 0x00000608040085b4 */ /* 0x0007e20008011000 */
[----:B------:R3:W-:Y:S01]  /*5520*/  @!P1 SYNCS.ARRIVE.TRANS64.RED.A0TR RZ, [UR21+0x68], R7 ;  /* 0x00006807ffff99a7 */ /* 0x0007e20008300415 */
[----:B------:R-:W-:Y:S01]  /*5530*/  SYNCS.ARRIVE.TRANS64.RED.A1T0 RZ, [UR37], RZ ;  /* 0x000000ffffff79a7 */ /* 0x000fe20008100425 */
[----:B--2---:R-:W-:Y:S01]  /*5540*/  UIADD3 UR20, UPT, UPT, UR14, UR24, URZ ;  /* 0x000000180e147290 */ /* 0x004fe2000fffe0ff */
[----:B------:R-:W-:Y:S11]  /*5550*/  BRA.U UP1, `(.L_x_97) ;  /* 0xfffffff101087547 */ /* 0x000ff6000b83ffff */
[----:B------:R-:W-:-:S04]  /*5560*/  SHF.L.U32 R3, R15, 0x1f, RZ ;  /* 0x0000001f0f037819 */ /* 0x000fc800000006ff */
[----:B------:R-:W2:Y:S02]  /*5570*/  SYNCS.PHASECHK.TRANS64.TRYWAIT P0, [UR21+0x70], R3 ;  /* 0x00007003ff0075a7 */ /* 0x000ea40008001115 */
[----:B--2---:R-:W-:Y:S05]  /*5580*/  @!P0 BRA `(.L_x_98) ;  /* 0x0000005000bc8947 */ /* 0x004fea0003800000 */
.L_x_187:
[----:B------:R-:W4:Y:S02]  /*5590*/  SYNCS.PHASECHK.TRANS64.TRYWAIT P0, [UR21+0x78], R3 ;  /* 0x00007803ff0075a7 */ /* 0x000f240008001115 */
[----:B----4-:R-:W-:Y:S05]  /*55a0*/  @!P0 BRA `(.L_x_99) ;  /* 0x0000005000cc8947 */ /* 0x010fea0003800000 */
.L_x_189:
[----:B------:R-:W4:Y:S02]  /*55b0*/  SYNCS.PHASECHK.TRANS64.TRYWAIT P0, [UR21+0x80], R3 ;  /* 0x00008003ff0075a7 */ /* 0x000f240008001115 */
[----:B----4-:R-:W-:Y:S05]  /*55c0*/  @!P0 BRA `(.L_x_100) ;  /* 0x0000005000dc8947 */ /* 0x010fea0003800000 */
.L_x_191:
[----:B--2---:R-:W-:-:S07]  /*55d0*/  MOV R0, UR21 ;  /* 0x0000001500007c02 */ /* 0x004fce0008000f00 */
.L_x_101:
[----:B--2---:R-:W-:-:S04]  /*55e0*/  SHF.L.U32 R3, R15, 0x1f, RZ ;  /* 0x0000001f0f037819 */ /* 0x004fc800000006ff */
[----:B------:R2:W4:Y:S03]  /*55f0*/  SYNCS.PHASECHK.TRANS64.TRYWAIT P0, [R0+URZ+0x88], R3 ;  /* 0x00008803000075a7 */ /* 0x00052600080011ff */
[----:B----4-:R-:W-:Y:S05]  /*5600*/  @!P0 NANOSLEEP.SYNCS 0x989680 ;  /* 0x009896800000895d */ /* 0x010fea0003900000 */
[----:B------:R-:W4:Y:S02]  /*5610*/  @!P0 SYNCS.PHASECHK.TRANS64 P0, [R0+URZ+0x88], R3 ;  /* 0x00008803000085a7 */ /* 0x000f2400080010ff */
[----:B-1-34-:R-:W-:Y:S05]  /*5620*/  @P0 EXIT ;  /* 0x000000000000094d */ /* 0x01afea0003800000 */
[----:B------:R-:W-:Y:S05]  /*5630*/  BRA `(.L_x_101) ;  /* 0xfffffffc00e87947 */ /* 0x000fea000383ffff */
.L_x_86:
[----:B------:R-:W-:-:S06]  /*5640*/  UISETP.GE.AND UP0, UPT, UR13, 0x4, UPT ;  /* 0x000000040d00788c */ /* 0x000fcc000bf06270 */
[----:B------:R-:W-:-:S13]  /*5650*/  PLOP3.LUT P0, PT, PT, PT, UP0, 0x80, 0x8 ;  /* 0x000000000008781c */ /* 0x000fda0003f0f008 */
[----:B------:R-:W-:Y:S05]  /*5660*/  @!P0 EXIT ;  /* 0x000000000000894d */ /* 0x000fea0003800000 */
[----:B------:R-:W-:Y:S01]  /*5670*/  BAR.SYNC.DEFER_BLOCKING 0x6, 0xa0 ;  /* 0x0182800000007b1d */ /* 0x000fe20000010000 */
[----:B------:R-:W-:Y:S01]  /*5680*/  IMAD.SHL.U32 R4, R87, 0x200000, RZ ;  /* 0x0020000057047824 */ /* 0x000fe200078e00ff */
[----:B------:R-:W-:Y:S01]  /*5690*/  CS2R R94, SRZ ;  /* 0x00000000005e7805 */ /* 0x000fe2000001ff00 */
[C---:B------:R-:W-:Y:S01]  /*56a0*/  IMAD.SHL.U32 R85, R97.reuse, 0x20, RZ ;  /* 0x0000002061557824 */ /* 0x040fe200078e00ff */
[----:B------:R-:W-:Y:S01]  /*56b0*/  CS2R R92, SRZ ;  /* 0x00000000005c7805 */ /* 0x000fe2000001ff00 */
[C---:B------:R-:W-:Y:S01]  /*56c0*/  IMAD.U32 R37, R97.reuse, 0x10000, RZ ;  /* 0x0001000061257824 */ /* 0x040fe200078e00ff */
[----:B------:R-:W-:Y:S02]  /*56d0*/  UMOV UR43, 0x400 ;  /* 0x00000400002b7882 */ /* 0x000fe40000000000 */
[----:B------:R-:W1:Y:S01]  /*56e0*/  LDC.64 R82, c[0x0][0x8b0] ;  /* 0x00022c00ff527b82 */ /* 0x000e620000000a00 */
[----:B------:R-:W-:Y:S01]  /*56f0*/  ULEA UR43, UR58, UR43, 0x18 ;  /* 0x0000002b3a2b7291 */ /* 0x000fe2000f8ec0ff */
[----:B------:R-:W-:Y:S01]  /*5700*/  IMAD.SHL.U32 R5, R97, 0x4, RZ ;  /* 0x0000000461057824 */ /* 0x000fe200078e00ff */
[----:B------:R-:W-:Y:S01]  /*5710*/  LOP3.LUT R4, R4, 0x200000, RZ, 0xc0, !PT ;  /* 0x0020000004047812 */ /* 0x000fe200078ec0ff */
[----:B------:R-:W-:Y:S01]  /*5720*/  IMAD.SHL.U32 R7, R87, 0x400, RZ ;  /* 0x0000040057077824 */ /* 0x000fe200078e00ff */
[C---:B------:R-:W-:Y:S01]  /*5730*/  LOP3.LUT R6, R85.reuse, 0x80, RZ, 0xc0, !PT ;  /* 0x0000008055067812 */ /* 0x040fe200078ec0ff */
[----:B------:R-:W-:Y:S01]  /*5740*/  UIADD3 UR4, UPT, UPT, UR43, 0x4200, URZ ;  /* 0x000042002b047890 */ /* 0x000fe2000fffe0ff */
[C---:B------:R-:W-:Y:S01]  /*5750*/  LOP3.LUT R84, R85.reuse, 0xb60, RZ, 0xc0, !PT ;  /* 0x00000b6055547812 */ /* 0x040fe200078ec0ff */
[----:B------:R-:W2:Y:S01]  /*5760*/  LDC.64 R80, c[0x0][0x8a8] ;  /* 0x00022a00ff507b82 */ /* 0x000ea20000000a00 */
[----:B------:R-:W-:Y:S01]  /*5770*/  UIADD3 UR5, UPT, UPT, UR43, 0x200, URZ ;  /* 0x000002002b057890 */ /* 0x000fe2000fffe0ff */
[----:B------:R-:W-:Y:S01]  /*5780*/  LOP3.LUT R37, R4, 0x400000, R37, 0xf8, !PT ;  /* 0x0040000004257812 */ /* 0x000fe200078ef825 */
[----:B------:R-:W-:Y:S01]  /*5790*/  IMAD.MOV.U32 R36, RZ, RZ, RZ ;  /* 0x000000ffff247224 */ /* 0x000fe200078e00ff */
[----:B------:R-:W-:Y:S01]  /*57a0*/  LOP3.LUT R5, R6, 0x10, R5, 0xf8, !PT ;  /* 0x0000001006057812 */ /* 0x000fe200078ef805 */
[----:B------:R-:W-:Y:S01]  /*57b0*/  IMAD.MOV.U32 R91, RZ, RZ, RZ ;  /* 0x000000ffff5b7224 */ /* 0x000fe200078e00ff */
[----:B------:R-:W-:Y:S01]  /*57c0*/  LOP3.LUT R84, R84, 0x400, R7, 0xf8, !PT ;  /* 0x0000040054547812 */ /* 0x000fe200078ef807 */
[----:B------:R-:W-:Y:S01]  /*57d0*/  IMAD.U32 R98, RZ, RZ, UR5 ;  /* 0x00000005ff627e24 */ /* 0x000fe2000f8e00ff */
[----:B------:R-:W-:Y:S01]  /*57e0*/  LOP3.LUT P0, RZ, R85, 0x80, RZ, 0xc0, !PT ;  /* 0x0000008055ff7812 */ /* 0x000fe2000780c0ff */
[----:B------:R-:W3:Y:S01]  /*57f0*/  LDS R0, [UR43+0x150] ;  /* 0x0001502bff007984 */ /* 0x000ee20008000800 */
[----:B------:R-:W-:Y:S01]  /*5800*/  LOP3.LUT R84, R84, R5, RZ, 0xfc, !PT ;  /* 0x0000000554547212 */ /* 0x000fe200078efcff */
[----:B------:R-:W-:Y:S01]  /*5810*/  IMAD.U32 R96, RZ, RZ, UR4 ;  /* 0x00000004ff607e24 */ /* 0x000fe2000f8e00ff */
[----:B------:R-:W-:Y:S01]  /*5820*/  P2R R4, PR, RZ, 0x1 ;  /* 0x00000001ff047803 */ /* 0x000fe20000000000 */
[----:B------:R-:W4:Y:S01]  /*5830*/  LDCU UR57, c[0x0][0x370] ;  /* 0x00006e00ff3977ac */ /* 0x000f220008000800 */
[----:B------:R-:W-:Y:S01]  /*5840*/  LOP3.LUT R97, R97, 0x60, RZ, 0xc0, !PT ;  /* 0x0000006061617812 */ /* 0x000fe200078ec0ff */
[----:B------:R-:W1:Y:S01]  /*5850*/  LDCU.64 UR62, c[0x0][0x348] ;  /* 0x00006900ff3e77ac */ /* 0x000e620008000a00 */
[----:B------:R-:W1:Y:S01]  /*5860*/  LDCU UR42, c[0x0][0xb0c] ;  /* 0x00016180ff2a77ac */ /* 0x000e620008000800 */
[----:B------:R-:W1:Y:S01]  /*5870*/  LDCU UR39, c[0x0][0xb30] ;  /* 0x00016600ff2777ac */ /* 0x000e620008000800 */
[----:B------:R-:W1:Y:S01]  /*5880*/  LDCU.64 UR46, c[0x0][0x888] ;  /* 0x00011100ff2e77ac */ /* 0x000e620008000a00 */
[----:B------:R-:W1:Y:S01]  /*5890*/  LDCU.64 UR40, c[0x0][0xb28] ;  /* 0x00016500ff2877ac */ /* 0x000e620008000a00 */
[----:B------:R-:W1:Y:S01]  /*58a0*/  LDCU.64 UR60, c[0x0][0x890] ;  /* 0x00011200ff3c77ac */ /* 0x000e620008000a00 */
[----:B------:R-:W1:Y:S01]  /*58b0*/  LDCU.128 UR52, c[0x0][0xb10] ;  /* 0x00016200ff3477ac */ /* 0x000e620008000c00 */
[----:B------:R-:W1:Y:S02]  /*58c0*/  LDCU UR56, c[0x0][0x374] ;  /* 0x00006e80ff3877ac */ /* 0x000e640008000800 */
[----:B-1234-:R-:W-:-:S07]  /*58d0*/  IMAD.IADD R37, R0, 0x1, R37 ;  /* 0x0000000100257824 */ /* 0x01efce00078e0225 */
.L_x_143:
[C---:B------:R-:W-:Y:S02]  /*58e0*/  LEA R3, R91.reuse, UR43, 0x3 ;  /* 0x0000002b5b037c11 */ /* 0x040fe4000f8e18ff */
[----:B------:R-:W-:Y:S02]  /*58f0*/  SHF.L.U32 R0, R94, 0x1f, RZ ;  /* 0x0000001f5e007819 */ /* 0x000fe400000006ff */
[----:B------:R-:W-:Y:S02]  /*5900*/  LEA R5, R91, UR43, 0x4 ;  /* 0x0000002b5b057c11 */ /* 0x000fe4000f8e20ff */
[----:B------:R-:W1:Y:S02]  /*5910*/  SYNCS.PHASECHK.TRANS64.TRYWAIT P0, [R3+URZ+0xa0], R0 ;  /* 0x0000a000030075a7 */ /* 0x000e6400080011ff */
[----:B-12---:R-:W-:Y:S05]  /*5920*/  @!P0 BRA `(.L_x_102) ;  /* 0x00000050001c8947 */ /* 0x006fea0003800000 */
.L_x_192:
        /* <DEDUP_REMOVED lines=11> */
[----:B------:R-:W-:Y:S01]  /*59e0*/  PLOP3.LUT P0, PT, PT, PT, UP1, 0x80, 0x8 ;  /* 0x000000000008781c */ /* 0x000fe20003f0f018 */
[----:B------:R-:W-:Y:S11]  /*59f0*/  UP2UR UR44, UPR, URZ, 0x2 ;  /* 0x00000002ff2c7883 */ /* 0x000ff60008000000 */
[----:B------:R-:W-:Y:S01]  /*5a00*/  @!UPT UIADD3 URZ, UPT, UPT, URZ, URZ, URZ ;  /* 0x000000fffffff290 */ /* 0x000fe2000fffe0ff */
[----:B-1----:R-:W-:Y:S02]  /*5a10*/  @P0 SHF.R.U32.HI R0, RZ, 0x10, R5 ;  /* 0x00000010ff000819 */ /* 0x002fe40000011605 */
        /* <DEDUP_REMOVED lines=12> */
[----:B------:R-:W2:Y:S01]  /*5ae0*/  LDCU UR12, c[0x0][0xb20] ;  /* 0x00016400ff0c77ac */ /* 0x000ea20008000800 */
[----:B------:R-:W-:Y:S02]  /*5af0*/  UIMAD.WIDE.U32 UR4, UR56, UR55, URZ ;  /* 0x00000037380472a5 */ /* 0x000fe4000f8e00ff */
[----:B------:R-:W-:Y:S02]  /*5b00*/  UIMAD.WIDE.U32 UR6, UR57, UR52, URZ ;  /* 0x00000034390672a5 */ /* 0x000fe4000f8e00ff */
[----:B------:R-:W-:Y:S02]  /*5b10*/  UISETP.NE.AND UP0, UPT, UR54, 0x1, UPT ;  /* 0x000000013600788c */ /* 0x000fe4000bf05270 */
[----:B------:R-:W-:Y:S02]  /*5b20*/  UIMAD.WIDE.U32 UR8, UR37, UR55, URZ ;  /* 0x00000037250872a5 */ /* 0x000fe4000f8e00ff */
[----:B------:R-:W-:Y:S02]  /*5b30*/  UIMAD.WIDE.U32 UR10, UR38, UR52, URZ ;  /* 0x00000034260a72a5 */ /* 0x000fe4000f8e00ff */
[----:B------:R-:W-:Y:S02]  /*5b40*/  UISETP.NE.AND UP1, UPT, UR42, 0x1, UPT ;  /* 0x000000012a00788c */ /* 0x000fe4000bf25270 */
[----:B------:R-:W-:Y:S01]  /*5b50*/  UISETP.NE.AND UP2, UPT, UR45, 0x1, UPT ;  /* 0x000000012d00788c */ /* 0x000fe2000bf45270 */
[----:B------:R-:W-:Y:S02]  /*5b60*/  UMOV UR4, UR5 ;  /* 0x0000000500047c82 */ /* 0x000fe40008000000 */
[----:B--2---:R-:W-:Y:S03]  /*5b70*/  USHF.R.U32.HI UR5, URZ, UR12, UR4 ;  /* 0x0000000cff057299 */ /* 0x004fe60008011604 */
[----:B------:R-:W-:Y:S02]  /*5b80*/  UMOV UR4, UR7 ;  /* 0x0000000700047c82 */ /* 0x000fe40008000000 */
[----:B------:R-:W-:Y:S02]  /*5b90*/  USHF.R.U32.HI UR7, URZ, UR53, UR4 ;  /* 0x00000035ff077299 */ /* 0x000fe40008011604 */
[----:B------:R-:W-:Y:S02]  /*5ba0*/  USEL UR4, UR56, UR5, !UP0 ;  /* 0x0000000538047287 */ /* 0x000fe4000c000000 */
[----:B------:R-:W-:Y:S01]  /*5bb0*/  USEL UR7, UR57, UR7, !UP1 ;  /* 0x0000000739077287 */ /* 0x000fe2000c800000 */
[----:B------:R-:W-:Y:S01]  /*5bc0*/  UMOV UR5, UR9 ;  /* 0x0000000900057c82 */ /* 0x000fe20008000000 */
[----:B------:R-:W-:Y:S02]  /*5bd0*/  UIMAD.WIDE.U32 UR8, UR4, UR40, URZ ;  /* 0x00000028040872a5 */ /* 0x000fe4000f8e00ff */
[----:B------:R-:W-:Y:S03]  /*5be0*/  USHF.R.U32.HI UR6, URZ, UR12, UR5 ;  /* 0x0000000cff067299 */ /* 0x000fe60008011605 */
[----:B------:R-:W-:Y:S01]  /*5bf0*/  UMOV UR5, UR11 ;  /* 0x0000000b00057c82 */ /* 0x000fe20008000000 */
[----:B------:R-:W-:Y:S02]  /*5c00*/  UIMAD.WIDE.U32 UR10, UR7, UR40, URZ ;  /* 0x00000028070a72a5 */ /* 0x000fe4000f8e00ff */
[----:B------:R-:W-:Y:S02]  /*5c10*/  USHF.R.U32.HI UR12, URZ, UR53, UR5 ;  /* 0x00000035ff0c7299 */ /* 0x000fe40008011605 */
[----:B------:R-:W-:Y:S01]  /*5c20*/  USEL UR6, UR37, UR6, !UP0 ;  /* 0x0000000625067287 */ /* 0x000fe2000c000000 */
[----:B------:R-:W-:Y:S02]  /*5c30*/  UMOV UR5, UR9 ;  /* 0x0000000900057c82 */ /* 0x000fe40008000000 */
[----:B------:R-:W-:Y:S01]  /*5c40*/  UMOV UR10, UR11 ;  /* 0x0000000b000a7c82 */ /* 0x000fe20008000000 */
[----:B------:R-:W-:Y:S02]  /*5c50*/  @UP2 USHF.R.U32.HI UR4, URZ, UR41, UR5 ;  /* 0x00000029ff042299 */ /* 0x000fe40008011605 */
[----:B------:R-:W-:Y:S02]  /*5c60*/  @UP2 USHF.R.U32.HI UR7, URZ, UR41, UR10 ;  /* 0x00000029ff072299 */ /* 0x000fe4000801160a */
[----:B------:R-:W-:Y:S02]  /*5c70*/  UIMAD UR4, UR45, UR4, URZ ;  /* 0x000000042d0472a4 */ /* 0x000fe4000f8e02ff */
        /* <DEDUP_REMOVED lines=8> */
[----:B------:R-:W-:Y:S02]  /*5d00*/  USEL UR11, UR6, UR4, !UP2 ;  /* 0x00000004060b7287 */ /* 0x000fe4000d000000 */
[----:B------:R-:W-:Y:S02]  /*5d10*/  UIADD3 UR8, UPT, UPT, -UR5, URZ, URZ ;  /* 0x000000ff05087290 */ /* 0x000fe4000fffe1ff */
[----:B------:R-:W-:Y:S01]  /*5d20*/  UIADD3 UR10, UPT, UPT, -UR11, URZ, URZ ;  /* 0x000000ff0b0a7290 */ /* 0x000fe2000fffe1ff */
[----:B------:R-:W-:Y:S01]  /*5d30*/  @!UP0 UMOV UR4, UR9 ;  /* 0x0000000900048c82 */ /* 0x000fe20008000000 */
[----:B------:R-:W-:Y:S02]  /*5d40*/  UIADD3 UR9, UPT, UPT, -UR6, URZ, URZ ;  /* 0x000000ff06097290 */ /* 0x000fe4000fffe1ff */
[----:B------:R-:W-:Y:S02]  /*5d50*/  @!UP0 USHF.R.U32.HI UR4, URZ, UR41, UR4 ;  /* 0x00000029ff048299 */ /* 0x000fe40008011604 */
[----:B------:R-:W-:Y:S02]  /*5d60*/  UIMAD UR10, UR45, UR10, UR6 ;  /* 0x0000000a2d0a72a4 */ /* 0x000fe4000f8e0206 */
[----:B------:R-:W-:Y:S04]  /*5d70*/  @!UP0 USEL UR4, UR5, UR4, !UP2 ;  /* 0x0000000405048287 */ /* 0x000fe8000d000000 */
[----:B------:R-:W-:Y:S02]  /*5d80*/  @!UP0 UIMAD UR10, UR7, UR10, UR4 ;  /* 0x0000000a070a82a4 */ /* 0x000fe4000f8e0204 */
[----:B------:R-:W-:Y:S02]  /*5d90*/  @!UP0 UIADD3 UR11, UPT, UPT, UR11, -UR4, URZ ;  /* 0x800000040b0b8290 */ /* 0x000fe4000fffe0ff */
[----:B------:R-:W-:Y:S02]  /*5da0*/  UIMAD UR7, UR42, UR8, UR38 ;  /* 0x000000082a0772a4 */ /* 0x000fe4000f8e0226 */
[----:B------:R-:W-:Y:S02]  /*5db0*/  @!UP0 UIMAD UR6, UR11, UR45, UR5 ;  /* 0x0000002d0b0682a4 */ /* 0x000fe4000f8e0205 */
[----:B------:R-:W-:Y:S01]  /*5dc0*/  UIMAD UR4, UR54, UR9, UR37 ;  /* 0x00000009360472a4 */ /* 0x000fe2000f8e0225 */
[----:B------:R-:W-:Y:S02]  /*5dd0*/  @!UP0 UMOV UR5, UR10 ;  /* 0x0000000a00058c82 */ /* 0x000fe40008000000 */
[----:B------:R-:W-:Y:S02]  /*5de0*/  UIMAD UR38, UR5, UR42, UR7 ;  /* 0x0000002a052672a4 */ /* 0x000fe4000f8e0207 */
[----:B------:R-:W-:Y:S11]  /*5df0*/  UIMAD UR37, UR6, UR54, UR4 ;  /* 0x00000036062572a4 */ /* 0x000ff6000f8e0204 */
[----:B------:R-:W-:Y:S01]  /*5e00*/  @!UPT UIADD3 URZ, UPT, UPT, URZ, URZ, URZ ;  /* 0x000000fffffff290 */ /* 0x000fe2000fffe0ff */
.L_x_103:
[----:B------:R-:W-:Y:S01]  /*5e10*/  UISETP.NE.AND UP0, UPT, UR39, 0x1, UPT ;  /* 0x000000012700788c */ /* 0x000fe2000bf05270 */
[----:B------:R-:W-:Y:S01]  /*5e20*/  IADD3 R91, PT, PT, R91, 0x1, RZ ;  /* 0x000000015b5b7810 */ /* 0x000fe20007ffe0ff */
[----:B------:R-:W-:Y:S02]  /*5e30*/  UIADD3 UR11, UPT, UPT, UR43, 0x200, URZ ;  /* 0x000002002b0b7890 */ /* 0x000fe4000fffe0ff */
[----:B------:R-:W-:Y:S02]  /*5e40*/  USHF.L.U32 UR50, UR20, 0x6, URZ ;  /* 0x0000000614327899 */ /* 0x000fe400080006ff */
[----:B------:R-:W-:Y:S05]  /*5e50*/  USHF.L.U32 UR49, UR32, 0x8, URZ ;  /* 0x0000000820317899 */ /* 0x000fea00080006ff */
[----:B------:R-:W2:Y:S01]  /*5e60*/  @!UP0 LDCU.128 UR12, c[0x0][0xb10] ;  /* 0x00016200ff0c87ac */ /* 0x000ea20008000c00 */
[----:B------:R-:W3:Y:S01]  /*5e70*/  @!UP0 LDCU UR5, c[0x0][0xb0c] ;  /* 0x00016180ff0587ac */ /* 0x000ee20008000800 */
[----:B------:R-:W4:Y:S01]  /*5e80*/  @!UP0 LDCU UR10, c[0x0][0xb20] ;  /* 0x00016400ff0a87ac */ /* 0x000f220008000800 */
[----:B--2---:R-:W-:Y:S02]  /*5e90*/  UIMAD.WIDE.U32 UR8, UR38, UR12, URZ ;  /* 0x0000000c260872a5 */ /* 0x004fe4000f8e00ff */
[----:B------:R-:W-:Y:S02]  /*5ea0*/  UIMAD.WIDE.U32 UR6, UR37, UR15, URZ ;  /* 0x0000000f250672a5 */ /* 0x000fe4000f8e00ff */
[----:B------:R-:W-:Y:S03]  /*5eb0*/  @!UP0 UISETP.NE.AND UP1, UPT, UR14, 0x1, UPT ;  /* 0x000000010e00888c */ /* 0x000fe6000bf25270 */
[----:B------:R-:W-:Y:S01]  /*5ec0*/  @!UP0 UMOV UR4, UR9 ;  /* 0x0000000900048c82 */ /* 0x000fe20008000000 */
[----:B---3--:R-:W-:Y:S02]  /*5ed0*/  @!UP0 UISETP.NE.AND UP2, UPT, UR5, 0x1, UPT ;  /* 0x000000010500888c */ /* 0x008fe4000bf45270 */
[----:B------:R-:W-:Y:S01]  /*5ee0*/  @!UP0 USHF.R.U32.HI UR4, URZ, UR13, UR4 ;  /* 0x0000000dff048299 */ /* 0x000fe20008011604 */
[----:B------:R-:W-:Y:S02]  /*5ef0*/  @!UP0 UMOV UR6, UR7 ;  /* 0x0000000700068c82 */ /* 0x000fe40008000000 */
[----:B----4-:R-:W-:Y:S02]  /*5f00*/  @!UP0 USHF.R.U32.HI UR6, URZ, UR10, UR6 ;  /* 0x0000000aff068299 */ /* 0x010fe40008011606 */
[----:B------:R-:W-:Y:S02]  /*5f10*/  @!UP0 USEL UR7, UR38, UR4, !UP2 ;  /* 0x0000000426078287 */ /* 0x000fe4000d000000 */
[----:B------:R-:W-:Y:S04]  /*5f20*/  @!UP0 USEL UR6, UR37, UR6, !UP1 ;  /* 0x0000000625068287 */ /* 0x000fe8000c800000 */
[----:B------:R-:W-:Y:S02]  /*5f30*/  @!UP0 UIADD3 UR4, UPT, UPT, -UR7, UR6, URZ ;  /* 0x0000000607048290 */ /* 0x000fe4000fffe1ff */
[----:B------:R-:W-:Y:S02]  /*5f40*/  @!UP0 UIADD3 UR6, UPT, UPT, UR7, -UR6, URZ ;  /* 0x8000000607068290 */ /* 0x000fe4000fffe0ff */
[----:B------:R-:W-:Y:S02]  /*5f50*/  @!UP0 UIMAD UR38, UR4, UR5, UR38 ;  /* 0x00000005042682a4 */ /* 0x000fe4000f8e0226 */
[----:B------:R-:W-:Y:S02]  /*5f60*/  @!UP0 UIMAD UR37, UR6, UR14, UR37 ;  /* 0x0000000e062582a4 */ /* 0x000fe4000f8e0225 */
[----:B------:R-:W-:Y:S09]  /*5f70*/  ULOP3.LUT UP0, URZ, UR11, 0x90, URZ, 0xc0, !UPT ;  /* 0x000000900bff7892 */ /* 0x000ff2000f80c0ff */
[----:B------:R-:W-:Y:S05]  /*5f80*/  BRA.U !UP0, `(.L_x_104) ;  /* 0x0000000108407547 */ /* 0x000fea000b800000 */
[----:B------:R-:W2:Y:S01]  /*5f90*/  LDCU.64 UR8, c[0x4][0x88] ;  /* 0x01001100ff0877ac */ /* 0x000ea20008000a00 */
[----:B------:R-:W-:Y:S01]  /*5fa0*/  MOV R3, 0x0 ;  /* 0x0000000000037802 */ /* 0x000fe20000000f00 */
[----:B------:R-:W-:Y:S02]  /*5fb0*/  HFMA2 R12, -RZ, RZ, 0, 5.9604644775390625e-08 ;  /* 0x00000001ff0c7431 */ /* 0x000fe400000001ff */
[----:B------:R-:W-:Y:S02]  /*5fc0*/  IMAD.MOV.U32 R8, RZ, RZ, 0x70 ;  /* 0x00000070ff087424 */ /* 0x000fe400078e00ff */
[----:B------:R-:W-:Y:S01]  /*5fd0*/  IMAD.MOV.U32 R13, RZ, RZ, RZ ;  /* 0x000000ffff0d7224 */ /* 0x000fe200078e00ff */
[----:B------:R-:W3:Y:S01]  /*5fe0*/  LDCU.64 UR6, c[0x4][0x90] ;  /* 0x01001200ff0677ac */ /* 0x000ee20008000a00 */
[----:B------:R-:W4:Y:S01]  /*5ff0*/  LDC.64 R2, c[0x4][R3] ;  /* 0x0100000003027b82 */ /* 0x000f220000000a00 */
[----:B------:R-:W1:Y:S01]  /*6000*/  LDCU.64 UR4, c[0x4][0x8] ;  /* 0x01000100ff0477ac */ /* 0x000e620008000a00 */
[----:B--2---:R-:W-:Y:S01]  /*6010*/  MOV R5, UR9 ;  /* 0x0000000900057c02 */ /* 0x004fe20008000f00 */
[----:B------:R-:W-:Y:S01]  /*6020*/  IMAD.U32 R4, RZ, RZ, UR8 ;  /* 0x00000008ff047e24 */ /* 0x000fe2000f8e00ff */
[----:B---3--:R-:W-:Y:S01]  /*6030*/  MOV R7, UR7 ;  /* 0x0000000700077c02 */ /* 0x008fe20008000f00 */
[----:B------:R-:W-:Y:S01]  /*6040*/  IMAD.U32 R6, RZ, RZ, UR6 ;  /* 0x00000006ff067e24 */ /* 0x000fe2000f8e00ff */
[----:B-1----:R-:W-:Y:S01]  /*6050*/  MOV R11, UR5 ;  /* 0x00000005000b7c02 */ /* 0x002fe20008000f00 */
[----:B------:R-:W-:Y:S02]  /*6060*/  IMAD.U32 R10, RZ, RZ, UR4 ;  /* 0x00000004ff0a7e24 */ /* 0x000fe4000f8e00ff */
[----:B------:R-:W-:Y:S07]  /*6070*/  LEPC R20, `(.L_x_104) ;  /* 0x000000001014794e */ /* 0x000fee0000000000 */
[----:B----45:R-:W-:Y:S05]  /*6080*/  CALL.ABS.NOINC R2 ;  /* 0x0000000002007343 */ /* 0x030fea0003c00000 */
.L_x_104:
[----:B------:R-:W-:Y:S01]  /*6090*/  LOP3.LUT P0, RZ, R96, 0x90, RZ, 0xc0, !PT ;  /* 0x0000009060ff7812 */ /* 0x000fe2000780c0ff */
[----:B------:R-:W-:Y:S11]  /*60a0*/  BSSY.RECONVERGENT B6, `(.L_x_105) ;  /* 0x0000013000067945 */ /* 0x000ff60003800200 */
[----:B------:R-:W-:Y:S01]  /*60b0*/  @!UPT UIADD3 URZ, UPT, UPT, URZ, URZ, URZ ;  /* 0x000000fffffff290 */ /* 0x000fe2000fffe0ff */
[----:B------:R-:W-:Y:S05]  /*60c0*/  @!P0 BRA `(.L_x_106) ;  /* 0x0000000000408947 */ /* 0x000fea0003800000 */
        /* <DEDUP_REMOVED lines=16> */
.L_x_106:
[----:B------:R-:W-:Y:S05]  /*61d0*/  BSYNC.RECONVERGENT B6 ;  /* 0x0000000000067941 */ /* 0x000fea0003800200 */
.L_x_105:
[----:B------:R-:W-:Y:S01]  /*61e0*/  R2UR UR4, R89 ;  /* 0x00000000590472ca */ /* 0x000fe200000e0000 */
[----:B------:R-:W-:Y:S01]  /*61f0*/  UISETP.NE.U32.AND UP0, UPT, UR60, URZ, UPT ;  /* 0x000000ff3c00728c */ /* 0x000fe2000bf05070 */
[----:B------:R-:W-:Y:S02]  /*6200*/  ISETP.NE.U32.AND P4, PT, R82, RZ, PT ;  /* 0x000000ff5200720c */ /* 0x000fe40003f85070 */
[----:B------:R-:W-:Y:S01]  /*6210*/  ISETP.NE.U32.AND P2, PT, RZ, UR46, PT ;  /* 0x0000002eff007c0c */ /* 0x000fe2000bf45070 */
[----:B------:R-:W-:Y:S01]  /*6220*/  UISETP.NE.AND.EX UP1, UPT, UR61, URZ, UPT, UP0 ;  /* 0x000000ff3d00728c */ /* 0x000fe2000bf25300 */
[----:B------:R-:W-:Y:S01]  /*6230*/  ISETP.NE.AND.EX P4, PT, R83, RZ, PT, P4 ;  /* 0x000000ff5300720c */ /* 0x000fe20003f85340 */
[----:B------:R-:W-:Y:S01]  /*6240*/  UPLOP3.LUT UP0, UPT, UPT, UPT, UPT, 0x40, 0x4 ;  /* 0x000000000004789c */ /* 0x000fe20003f0e870 */
[----:B------:R-:W-:Y:S05]  /*6250*/  ISETP.NE.AND.EX P2, PT, RZ, UR47, PT, P2 ;  /* 0x0000002fff007c0c */ /* 0x000fea000bf45320 */
[----:B------:R-:W-:Y:S06]  /*6260*/  UISETP.NE.AND UP2, UPT, UR4, URZ, UPT ;  /* 0x000000ff0400728c */ /* 0x000fec000bf45270 */
[----:B------:R-:W-:Y:S05]  /*6270*/  PLOP3.LUT P1, PT, PT, PT, UP2, 0x80, 0x8 ;  /* 0x000000000008781c */ /* 0x000fea0003f2f028 */
[----:B------:R-:W-:Y:S06]  /*6280*/  @UP2 UPLOP3.LUT UP0, UPT, UPT, UPT, UP1, 0x80, 0x8 ;  /* 0x000000000008289c */ /* 0x000fec0003f0f010 */
[----:B------:R-:W-:Y:S01]  /*6290*/  PLOP3.LUT P0, PT, PT, PT, UP0, 0x80, 0x8 ;  /* 0x000000000008781c */ /* 0x000fe20003f0f008 */
[----:B------:R-:W-:Y:S01]  /*62a0*/  @!UPT UIADD3 URZ, UPT, UPT, URZ, URZ, URZ ;  /* 0x000000fffffff290 */ /* 0x000fe2000fffe0ff */
[----:B------:R-:W-:Y:S11]  /*62b0*/  BRA.U !UP1, `(.L_x_107) ;  /* 0x00000001093c7547 */ /* 0x000ff6000b800000 */
[----:B------:R-:W-:Y:S01]  /*62c0*/  UISETP.NE.U32.AND UP0, UPT, UR46, URZ, UPT ;  /* 0x000000ff2e00728c */ /* 0x000fe2000bf05070 */
[----:B-1----:R-:W-:Y:S01]  /*62d0*/  HFMA2 R0, -RZ, RZ, 0, 5.9604644775390625e-08 ;  /* 0x00000001ff007431 */ /* 0x002fe200000001ff */
[----:B------:R-:W1:Y:S01]  /*62e0*/  LDCU.64 UR8, c[0x0][0x358] ;  /* 0x00006b00ff0877ac */ /* 0x000e620008000a00 */
[----:B------:R-:W-:Y:S01]  /*62f0*/  IMAD.MOV.U32 R86, RZ, RZ, 0x1 ;  /* 0x00000001ff567424 */ /* 0x000fe200078e00ff */
[----:B------:R-:W-:Y:S06]  /*6300*/  UISETP.NE.AND.EX UP0, UPT, UR47, URZ, UPT, UP0 ;  /* 0x000000ff2f00728c */ /* 0x000fec000bf05300 */
[----:B------:R-:W-:Y:S05]  /*6310*/  PLOP3.LUT P3, PT, PT, PT, UP0, 0x80, 0x8 ;  /* 0x000000000008781c */ /* 0x000fea0003f6f008 */
[----:B------:R-:W2:Y:S01]  /*6320*/  @UP0 LDCU.64 UR4, c[0x0][0x888] ;  /* 0x00011100ff0407ac */ /* 0x000ea20008000a00 */
[----:B------:R-:W-:Y:S07]  /*6330*/  @UP0 UIMAD UR6, UR36, UR60, URZ ;  /* 0x0000003c240602a4 */ /* 0x000fee000f8e02ff */
[----:B------:R-:W-:Y:S01]  /*6340*/  @!P3 PRMT R86, R0, 0x7610, R86 ;  /* 0x000076100056b816 */ /* 0x000fe20000000056 */
[----:B--2---:R-:W-:Y:S06]  /*6350*/  @UP0 UIMAD.WIDE UR4, UR6, 0x4, UR4 ;  /* 0x00000004060408a5 */ /* 0x004fec000f8e0204 */
[----:B------:R-:W-:Y:S01]  /*6360*/  IMAD.U32 R2, RZ, RZ, UR4 ;  /* 0x00000004ff027e24 */ /* 0x000fe2000f8e00ff */
[----:B------:R-:W-:Y:S04]  /*6370*/  MOV R3, UR5 ;  /* 0x0000000500037c02 */ /* 0x000fe80008000f00 */
[----:B------:R-:W2:Y:S01]  /*6380*/  @!UP0 LDCU UR4, c[0x0][0x880] ;  /* 0x00011000ff0487ac */ /* 0x000ea20008000800 */
[----:B-1---5:R3:W5:Y:S02]  /*6390*/  @P3 LDG.E R41, desc[UR8][R2.64] ;  /* 0x0000000802293981 */ /* 0x022764000c1e1900 */
[----:B--23--:R-:W-:Y:S02]  /*63a0*/  @!P3 IMAD.U32 R41, RZ, RZ, UR4 ;  /* 0x00000004ff29be24 */ /* 0x00cfe4000f8e00ff */
.L_x_107:
[----:B------:R-:W-:Y:S05]  /*63b0*/  @!P4 BRA `(.L_x_108) ;  /* 0x000000000024c947 */ /* 0x000fea0003800000 */
[----:B------:R-:W-:Y:S01]  /*63c0*/  ISETP.NE.U32.AND P3, PT, R80, RZ, PT ;  /* 0x000000ff5000720c */ /* 0x000fe20003f65070 */
[----:B------:R-:W2:Y:S03]  /*63d0*/  LDCU.64 UR4, c[0x0][0x358] ;  /* 0x00006b00ff0477ac */ /* 0x000ea60008000a00 */
[----:B------:R-:W-:Y:S11]  /*63e0*/  ISETP.NE.AND.EX P3, PT, R81, RZ, PT, P3 ;  /* 0x000000ff5100720c */ /* 0x000ff60003f65330 */
[----:B------:R-:W-:Y:S02]  /*63f0*/  @!UPT UIADD3 URZ, UPT, UPT, URZ, URZ, URZ ;  /* 0x000000fffffff290 */ /* 0x000fe4000fffe0ff */
[----:B------:R-:W3:Y:S01]  /*6400*/  @P3 LDC.64 R2, c[0x0][0x8a8] ;  /* 0x00022a00ff023b82 */ /* 0x000ee20000000a00 */
[----:B-1----:R-:W-:Y:S04]  /*6410*/  @P3 IMAD R0, R82, UR36, RZ ;  /* 0x0000002452003c24 */ /* 0x002fe8000f8e02ff */
[----:B---3--:R-:W-:Y:S05]  /*6420*/  @P3 IMAD.WIDE R2, R0, 0x4, R2 ;  /* 0x0000000400023825 */ /* 0x008fea00078e0202 */
[----:B--2--5:R2:W5:Y:S02]  /*6430*/  @P3 LDG.E R38, desc[UR4][R2.64] ;  /* 0x0000000402263981 */ /* 0x024564000c1e1900 */
[----:B--2---:R-:W3:Y:S02]  /*6440*/  @!P3 LDC R38, c[0x0][0x8a0] ;  /* 0x00022800ff26bb82 */ /* 0x004ee40000000800 */
.L_x_108:
[----:B-----5:R-:W-:Y:S01]  /*6450*/  FSETP.NEU.AND P4, PT, R41, RZ, PT ;  /* 0x000000ff2900720b */ /* 0x020fe20003f8d000 */
[----:B------:R-:W-:Y:S01]  /*6460*/  BSSY B1, `(.L_x_109) ;  /* 0x0000041000017945 */ /* 0x000fe20003800000 */
[----:B------:R-:W-:Y:S01]  /*6470*/  SEL R3, RZ, 0xffffffff, P2 ;  /* 0xffffffffff037807 */ /* 0x000fe20001000000 */
[----:B------:R-:W-:Y:S01]  /*6480*/  IMAD.MOV.U32 R71, RZ, RZ, 0x1 ;  /* 0x00000001ff477424 */ /* 0x000fe200078e00ff */
[----:B------:R-:W-:Y:S01]  /*6490*/  LOP3.LUT P3, RZ, R86, 0xff, RZ, 0xc0, !PT ;  /* 0x000000ff56ff7812 */ /* 0x000fe2000786c0ff */
[C---:B------:R-:W-:Y:S01]  /*64a0*/  IMAD R39, R36.reuse, 0x80, R37 ;  /* 0x0000008024277824 */ /* 0x040fe200078e0225 */
[----:B-1----:R-:W-:Y:S02]  /*64b0*/  @P1 SEL R0, RZ, 0xffffffff, P4 ;  /* 0xffffffffff001807 */ /* 0x002fe40002000000 */
[----:B------:R-:W-:Y:S02]  /*64c0*/  CS2R R78, SRZ ;  /* 0x00000000004e7805 */ /* 0x000fe4000001ff00 */
[----:B------:R-:W-:Y:S02]  /*64d0*/  LEA R5, R93, UR43, 0x3 ;  /* 0x0000002b5d057c11 */ /* 0x000fe4000f8e18ff */
[----:B------:R-:W-:Y:S02]  /*64e0*/  CS2R R76, SRZ ;  /* 0x00000000004c7805 */ /* 0x000fe4000001ff00 */
[----:B------:R-:W-:Y:S02]  /*64f0*/  @P0 SEL R0, R3, R0, !P3 ;  /* 0x0000000003000207 */ /* 0x000fe40005800000 */
[----:B------:R-:W-:Y:S02]  /*6500*/  CS2R R74, SRZ ;  /* 0x00000000004a7805 */ /* 0x000fe4000001ff00 */
[----:B------:R-:W-:Y:S02]  /*6510*/  LEA R90, R36, UR43, 0x3 ;  /* 0x0000002b245a7c11 */ /* 0x000fe4000f8e18ff */
[----:B------:R-:W-:Y:S02]  /*6520*/  CS2R R72, SRZ ;  /* 0x0000000000487805 */ /* 0x000fe4000001ff00 */
[----:B------:R-:W-:Y:S02]  /*6530*/  @P1 LOP3.LUT R0, R0, 0x1, RZ, 0xc0, !PT ;  /* 0x0000000100001812 */ /* 0x000fe400078ec0ff */
[----:B------:R-:W-:Y:S02]  /*6540*/  SHF.L.U32 R7, R95, 0x1f, RZ ;  /* 0x0000001f5f077819 */ /* 0x000fe400000006ff */
[----:B------:R-:W-:Y:S02]  /*6550*/  ISETP.NE.U32.OR P6, PT, R0, 0x1, !P1 ;  /* 0x000000010000780c */ /* 0x000fe40004fc5470 */
[----:B------:R-:W-:Y:S02]  /*6560*/  PLOP3.LUT P2, PT, PT, PT, UP1, 0x80, 0x8 ;  /* 0x000000000008781c */ /* 0x000fe40003f4f018 */
[----:B------:R-:W-:Y:S02]  /*6570*/  SEL R0, RZ, 0xffffffff, P4 ;  /* 0xffffffffff007807 */ /* 0x000fe40002000000 */
[----:B------:R-:W-:Y:S07]  /*6580*/  P2R R102, PR, RZ, 0x40 ;  /* 0x00000040ff667803 */ /* 0x000fee0000000000 */
[----:B------:R-:W-:Y:S02]  /*6590*/  @P6 SHF.L.U32 R2, R92, 0x1f, RZ ;  /* 0x0000001f5c026819 */ /* 0x000fe400000006ff */
[----:B------:R-:W-:Y:S02]  /*65a0*/  @P2 SEL R0, R3, R0, !P3 ;  /* 0x0000000003002207 */ /* 0x000fe40005800000 */
[----:B------:R-:W1:Y:S02]  /*65b0*/  @P6 SYNCS.PHASECHK.TRANS64.TRYWAIT P1, [R5+URZ+0x50], R2 ;  /* 0x00005002050065a7 */ /* 0x000e6400080211ff */
[----:B------:R-:W-:Y:S04]  /*65c0*/  LOP3.LUT R0, R0, 0x1, RZ, 0xc0, !PT ;  /* 0x0000000100007812 */ /* 0x000fe800078ec0ff */
[----:B------:R-:W-:Y:S04]  /*65d0*/  ISETP.NE.U32.AND P5, PT, R0, 0x1, PT ;  /* 0x000000010000780c */ /* 0x000fe80003fa5070 */
[----:B------:R-:W-:Y:S01]  /*65e0*/  P2R R100, PR, RZ, 0x20 ;  /* 0x00000020ff647803 */ /* 0x000fe20000000000 */
[----:B------:R2:W4:Y:S01]  /*65f0*/  SYNCS.PHASECHK.TRANS64.TRYWAIT P0, [R90+URZ+0xc0], R7 ;  /* 0x0000c0075a0075a7 */ /* 0x00052200080011ff */
[----:B-1----:R-:W-:Y:S01]  /*6600*/  @P6 SEL R71, RZ, 0x1, !P1 ;  /* 0x00000001ff476807 */ /* 0x002fe20004800000 */
[----:B--2---:R-:W-:Y:S06]  /*6610*/  @!P6 BRA `(.L_x_110) ;  /* 0x000000000094e947 */ /* 0x004fec0003800000 */
[----:B------:R-:W-:Y:S01]  /*6620*/  @P5 IMAD R4, R93, 0x1000, R84 ;  /* 0x000010005d045824 */ /* 0x000fe200078e0254 */
[----:B------:R-:W-:Y:S01]  /*6630*/  LOP3.LUT P6, RZ, R85, 0x80, RZ, 0xc0, !PT ;  /* 0x0000008055ff7812 */ /* 0x000fe200078cc0ff */
[----:B------:R-:W1:Y:S01]  /*6640*/  S2R R0, SR_CgaCtaId ;  /* 0x0000000000007919 */ /* 0x000e620000008800 */
[----:B------:R-:W-:Y:S01]  /*6650*/  ISETP.NE.AND P2, PT, R71, RZ, PT ;  /* 0x000000ff4700720c */ /* 0x000fe20003f45270 */
[----:B------:R-:W-:Y:S01]  /*6660*/  @P5 VIADD R3, R4, UR43 ;  /* 0x0000002b04035c36 */ /* 0x000fe20008000000 */
[----:B------:R-:W-:Y:S01]  /*6670*/  PLOP3.LUT P1, PT, PT, PT, PT, 0x8, 0x80 ;  /* 0x000000000080781c */ /* 0x000fe20003f2e170 */
[----:B------:R-:W-:Y:S01]  /*6680*/  BSSY B0, `(.L_x_111) ;  /* 0x000000d000007945 */ /* 0x000fe20003800000 */
[----:B------:R-:W-:Y:S01]  /*6690*/  @P5 PLOP3.LUT P1, PT, P6, PT, PT, 0x80, 0x8 ;  /* 0x000000000008581c */ /* 0x000fe2000372f070 */
[C---:B------:R-:W-:Y:S01]  /*66a0*/  @P5 VIADD R2, R3.reuse, 0x200 ;  /* 0x0000020003025836 */ /* 0x040fe20000000000 */
[----:B------:R-:W-:Y:S01]  /*66b0*/  CS2R R74, SRZ ;  /* 0x00000000004a7805 */ /* 0x000fe2000001ff00 */
[----:B------:R-:W-:Y:S01]  /*66c0*/  @P5 VIADD R3, R3, 0x210 ;  /* 0x0000021003035836 */ /* 0x000fe20000000000 */
[----:B------:R-:W-:Y:S02]  /*66d0*/  CS2R R72, SRZ ;  /* 0x0000000000487805 */ /* 0x000fe4000001ff00 */
[----:B------:R-:W-:Y:S02]  /*66e0*/  CS2R R78, SRZ ;  /* 0x00000000004e7805 */ /* 0x000fe4000001ff00 */
[----:B------:R-:W-:Y:S05]  /*66f0*/  CS2R R76, SRZ ;  /* 0x00000000004c7805 */ /* 0x000fea000001ff00 */
[----:B------:R-:W-:Y:S01]  /*6700*/  @P1 VIADD R3, R2, 0xfffffff0 ;  /* 0xfffffff002031836 */ /* 0x000fe20000000000 */
[----:B------:R-:W-:Y:S06]  /*6710*/  @P2 BRA `(.L_x_112) ;  /* 0x00000000000c2947 */ /* 0x000fec0003800000 */
[----:B------:R-:W-:Y:S04]  /*6720*/  SHF.L.U32 R2, R92, 0x1f, RZ ;  /* 0x0000001f5c027819 */ /* 0x000fe800000006ff */
[----:B------:R-:W2:Y:S02]  /*6730*/  SYNCS.PHASECHK.TRANS64.TRYWAIT P1, [R5+URZ+0x50], R2 ;  /* 0x00005002050075a7 */ /* 0x000ea400080211ff */
[----:B--2---:R-:W-:Y:S05]  /*6740*/  @!P1 BRA `(.L_x_113) ;  /* 0x0000004000a89947 */ /* 0x004fea0003800000 */
.L_x_112:
[----:B------:R-:W-:Y:S05]  /*6750*/  BSYNC B0 ;  /* 0x0000000000007941 */ /* 0x000fea0003800000 */
.L_x_111:
[----:B------:R-:W-:Y:S01]  /*6760*/  ISETP.NE.AND P1, PT, R100, RZ, PT ;  /* 0x000000ff6400720c */ /* 0x000fe20003f25270 */
[----:B--2---:R-:W-:Y:S02]  /*6770*/  VIADD R5, R5, 0x70 ;  /* 0x0000007005057836 */ /* 0x004fe40000000000 */
[----:B------:R-:W-:Y:S03]  /*6780*/  VIADD R93, R93, 0x1 ;  /* 0x000000015d5d7836 */ /* 0x000fe60000000000 */
[----:B-1----:R-:W-:Y:S07]  /*6790*/  PRMT R0, R0, 0x654, R5 ;  /* 0x0000065400007816 */ /* 0x002fee0000000005 */
[----:B------:R1:W2:Y:S04]  /*67a0*/  @P1 LDS.128 R72, [R4+UR43+0x200] ;  /* 0x0002002b04481984 */ /* 0x0002a80008000c00 */
[----:B------:R1:W1:Y:S01]  /*67b0*/  @P1 LDS.128 R76, [R3] ;  /* 0x00000000034c1984 */ /* 0x0002620000000c00 */
[C---:B------:R-:W-:Y:S01]  /*67c0*/  ISETP.NE.AND P1, PT, R93.reuse, 0x4, PT ;  /* 0x000000045d00780c */ /* 0x040fe20003f25270 */
[----:B------:R-:W-:Y:S01]  /*67d0*/  @!PT LDS RZ, [RZ] ;  /* 0x00000000fffff984 */ /* 0x000fe20000000800 */
[----:B------:R-:W-:Y:S01]  /*67e0*/  @!PT LDS RZ, [RZ] ;  /* 0x00000000fffff984 */ /* 0x000fe20000000800 */
[----:B------:R-:W-:Y:S01]  /*67f0*/  @!PT LDS RZ, [RZ] ;  /* 0x00000000fffff984 */ /* 0x000fe20000000800 */
[----:B------:R-:W-:Y:S01]  /*6800*/  @!PT LDS RZ, [RZ] ;  /* 0x00000000fffff984 */ /* 0x000fe20000000800 */
[----:B------:R5:W-:Y:S06]  /*6810*/  MEMBAR.ALL.CTA ;  /* 0x0000000000007992 */ /* 0x000bec0000008000 */
[----:B-----5:R-:W5:Y:S01]  /*6820*/  FENCE.VIEW.ASYNC.S ;  /* 0x00000000000073c6 */ /* 0x020f620000000000 */
[----:B------:R-:W-:Y:S02]  /*6830*/  SEL R5, RZ, 0x1, P1 ;  /* 0x00000001ff057807 */ /* 0x000fe40000800000 */
[----:B------:R-:W-:Y:S02]  /*6840*/  SEL R93, R93, RZ, P1 ;  /* 0x000000ff5d5d7207 */ /* 0x000fe40000800000 */
[----:B------:R-:W-:Y:S01]  /*6850*/  LOP3.LUT R92, R92, R5, RZ, 0x3c, !PT ;  /* 0x000000055c5c7212 */ /* 0x000fe200078e3cff */
[----:B-----5:R1:W-:Y:S06]  /*6860*/  SYNCS.ARRIVE.TRANS64.RED.A1T0 RZ, [R0+URZ], RZ ;  /* 0x000000ff00ff79a7 */ /* 0x0203ec00081004ff */
.L_x_110:
[----:B------:R-:W-:Y:S05]  /*6870*/  BSYNC B1 ;  /* 0x0000000000017941 */ /* 0x000fea0003800000 */
.L_x_109:
[----:B-1----:R-:W-:Y:S04]  /*6880*/  SHF.R.U32.HI R0, RZ, 0x15, R39 ;  /* 0x00000015ff007819 */ /* 0x002fe80000011627 */
[----:B------:R-:W-:Y:S01]  /*6890*/  LOP3.LUT P1, RZ, R0, 0x3, R87, 0x48, !PT ;  /* 0x0000000300ff7812 */ /* 0x000fe20007824857 */
[----:B------:R-:W-:Y:S01]  /*68a0*/  @!UPT UIADD3 URZ, UPT, UPT, URZ, URZ, URZ ;  /* 0x000000fffffff290 */ /* 0x000fe2000fffe0ff */
[----:B----4-:R-:W-:Y:S11]  /*68b0*/  @P0 BRA `(.L_x_114) ;  /* 0x0000000000080947 */ /* 0x010ff60003800000 */
[----:B------:R-:W1:Y:S02]  /*68c0*/  SYNCS.PHASECHK.TRANS64.TRYWAIT P0, [R90+URZ+0xc0], R7 ;  /* 0x0000c0075a0075a7 */ /* 0x000e6400080011ff */
[----:B-1----:R-:W-:Y:S05]  /*68d0*/  @!P0 BRA `(.L_x_115) ;  /* 0x0000004000588947 */ /* 0x002fea0003800000 */
.L_x_114:
[----:B------:R-:W-:Y:S05]  /*68e0*/  @!P1 BRA `(.L_x_116) ;  /* 0x0000000000409947 */ /* 0x000fea0003800000 */
[----:B------:R-:W4:Y:S01]  /*68f0*/  LDCU.64 UR8, c[0x4][0x78] ;  /* 0x01000f00ff0877ac */ /* 0x000f220008000a00 */
[----:B------:R-:W-:Y:S01]  /*6900*/  MOV R3, 0x0 ;  /* 0x0000000000037802 */ /* 0x000fe20000000f00 */
[----:B------:R-:W-:Y:S02]  /*6910*/  HFMA2 R12, -RZ, RZ, 0, 5.9604644775390625e-08 ;  /* 0x00000001ff0c7431 */ /* 0x000fe400000001ff */
[----:B------:R-:W-:Y:S02]  /*6920*/  IMAD.MOV.U32 R8, RZ, RZ, 0x192 ;  /* 0x00000192ff087424 */ /* 0x000fe400078e00ff */
[----:B------:R-:W-:Y:S01]  /*6930*/  IMAD.MOV.U32 R13, RZ, RZ, RZ ;  /* 0x000000ffff0d7224 */ /* 0x000fe200078e00ff */
[----:B------:R-:W1:Y:S01]  /*6940*/  LDCU.64 UR6, c[0x4][0x80] ;  /* 0x01001000ff0677ac */ /* 0x000e620008000a00 */
[----:B------:R-:W2:Y:S01]  /*6950*/  LDC.64 R2, c[0x4][R3] ;  /* 0x0100000003027b82 */ /* 0x000ea20000000a00 */
[----:B------:R-:W5:Y:S01]  /*6960*/  LDCU.64 UR4, c[0x4][0x18] ;  /* 0x01000300ff0477ac */ /* 0x000f620008000a00 */
[----:B----4-:R-:W-:Y:S01]  /*6970*/  MOV R5, UR9 ;  /* 0x0000000900057c02 */ /* 0x010fe20008000f00 */
[----:B------:R-:W-:Y:S01]  /*6980*/  IMAD.U32 R4, RZ, RZ, UR8 ;  /* 0x00000008ff047e24 */ /* 0x000fe2000f8e00ff */
[----:B-1----:R-:W-:Y:S01]  /*6990*/  MOV R7, UR7 ;  /* 0x0000000700077c02 */ /* 0x002fe20008000f00 */
[----:B------:R-:W-:Y:S01]  /*69a0*/  IMAD.U32 R6, RZ, RZ, UR6 ;  /* 0x00000006ff067e24 */ /* 0x000fe2000f8e00ff */
[----:B-----5:R-:W-:Y:S01]  /*69b0*/  MOV R11, UR5 ;  /* 0x00000005000b7c02 */ /* 0x020fe20008000f00 */
[----:B------:R-:W-:Y:S02]  /*69c0*/  IMAD.U32 R10, RZ, RZ, UR4 ;  /* 0x00000004ff0a7e24 */ /* 0x000fe4000f8e00ff */
[----:B------:R-:W-:Y:S07]  /*69d0*/  LEPC R20, `(.L_x_116) ;  /* 0x000000001014794e */ /* 0x000fee0000000000 */
[----:B--23--:R-:W-:Y:S05]  /*69e0*/  CALL.ABS.NOINC R2 ;  /* 0x0000000002007343 */ /* 0x00cfea0003c00000 */
.L_x_116:
[-C--:B--2---:R-:W-:Y:S01]  /*69f0*/  F2FP.F16.E5M2.UNPACK_B R42, R72.reuse ;  /* 0x00000048ff2a723e */ /* 0x084fe200020004ff */
[----:B------:R-:W-:Y:S05]  /*6a00*/  WARPSYNC.ALL ;  /* 0x0000000000007948 */ /* 0x000fea0003800000 */
[----:B------:R-:W-:Y:S01]  /*6a10*/  R2UR UR4, R39 ;  /* 0x00000000270472ca */ /* 0x000fe200000e0000 */
[--C-:B------:R-:W-:Y:S01]  /*6a20*/  HADD2.F32 R40, -RZ, R42.reuse.H0_H0 ;  /* 0x2000002aff287230 */ /* 0x100fe20000004100 */
[----:B------:R-:W-:Y:S01]  /*6a30*/  F2FP.F16.E5M2.UNPACK_B R43, R72.H1 ;  /* 0x00000048ff2b723e */ /* 0x000fe200030004ff */
[----:B------:R-:W-:Y:S01]  /*6a40*/  HADD2.F32 R42, -RZ, R42.H1_H1 ;  /* 0x3000002aff2a7230 */ /* 0x000fe20000004100 */
[-C--:B------:R-:W-:Y:S01]  /*6a50*/  F2FP.F16.E5M2.UNPACK_B R45, R73.reuse ;  /* 0x00000049ff2d723e */ /* 0x080fe200020004ff */
[----:B------:R-:W-:Y:S01]  /*6a60*/  BSSY.RECONVERGENT B0, `(.L_x_117) ;  /* 0x000009e000007945 */ /* 0x000fe20003800200 */
[----:B------:R-:W-:Y:S01]  /*6a70*/  F2FP.F16.E5M2.UNPACK_B R47, R73.H1 ;  /* 0x00000049ff2f723e */ /* 0x000fe200030004ff */
[--C-:B------:R-:W-:Y:S01]  /*6a80*/  HADD2.F32 R44, -RZ, R43.reuse.H0_H0 ;  /* 0x2000002bff2c7230 */ /* 0x100fe20000004100 */
[-C--:B------:R-:W-:Y:S01]  /*6a90*/  F2FP.F16.E5M2.UNPACK_B R49, R74.reuse ;  /* 0x0000004aff31723e */ /* 0x080fe200020004ff */
[----:B------:R-:W-:Y:S01]  /*6aa0*/  HADD2.F32 R46, -RZ, R43.H1_H1 ;  /* 0x3000002bff2e7230 */ /* 0x000fe20000004100 */
[----:B------:R-:W-:Y:S01]  /*6ab0*/  F2FP.F16.E5M2.UNPACK_B R51, R74.H1 ;  /* 0x0000004aff33723e */ /* 0x000fe200030004ff */
[--C-:B------:R-:W-:Y:S01]  /*6ac0*/  HADD2.F32 R43, -RZ, R45.reuse.H0_H0 ;  /* 0x2000002dff2b7230 */ /* 0x100fe20000004100 */
[-C--:B------:R-:W-:Y:S01]  /*6ad0*/  F2FP.F16.E5M2.UNPACK_B R53, R75.reuse ;  /* 0x0000004bff35723e */ /* 0x080fe200020004ff */
[----:B-1----:R-:W3:Y:S01]  /*6ae0*/  LDTM.x32 R4, tmem[UR4] ;  /* 0x00000004000479ee */ /* 0x002ee200082c0000 */
[----:B------:R-:W-:Y:S01]  /*6af0*/  F2FP.F16.E5M2.UNPACK_B R55, R75.H1 ;  /* 0x0000004bff37723e */ /* 0x000fe200030004ff */
[----:B------:R-:W-:Y:S01]  /*6b00*/  HADD2.F32 R48, -RZ, R45.H1_H1 ;  /* 0x3000002dff307230 */ /* 0x000fe20000004100 */
[-C--:B------:R-:W-:Y:S01]  /*6b10*/  F2FP.F16.E5M2.UNPACK_B R57, R76.reuse ;  /* 0x0000004cff39723e */ /* 0x080fe200020004ff */
[----:B------:R-:W-:Y:S01]  /*6b20*/  HADD2.F32 R52, -RZ, R49.H1_H1 ;  /* 0x30000031ff347230 */ /* 0x000fe20000004100 */
[----:B------:R-:W-:Y:S01]  /*6b30*/  IADD3 R112, PT, PT, R84, UR43, RZ ;  /* 0x0000002b54707c10 */ /* 0x000fe2000fffe0ff */
[----:B------:R-:W-:Y:S01]  /*6b40*/  HADD2.F32 R56, -RZ, R53.H1_H1 ;  /* 0x30000035ff387230 */ /* 0x000fe20000004100 */
[----:B------:R-:W-:Y:S01]  /*6b50*/  MOV R101, 0x10 ;  /* 0x0000001000657802 */ /* 0x000fe20000000f00 */
[----:B------:R-:W-:Y:S01]  /*6b60*/  HADD2.F32 R60, -RZ, R57.H1_H1 ;  /* 0x30000039ff3c7230 */ /* 0x000fe20000004100 */
[----:B------:R-:W-:Y:S01]  /*6b70*/  LOP3.LUT P5, RZ, R85, 0x80, RZ, 0xc0, !PT ;  /* 0x0000008055ff7812 */ /* 0x000fe200078ac0ff */
[--C-:B------:R-:W-:Y:S01]  /*6b80*/  HADD2.F32 R45, -RZ, R47.reuse.H0_H0 ;  /* 0x2000002fff2d7230 */ /* 0x100fe20000004100 */
[----:B------:R-:W-:Y:S01]  /*6b90*/  F2FP.F16.E5M2.UNPACK_B R59, R76.H1 ;  /* 0x0000004cff3b723e */ /* 0x000fe200030004ff */
[----:B------:R-:W-:Y:S01]  /*6ba0*/  HADD2.F32 R50, -RZ, R47.H1_H1 ;  /* 0x3000002fff327230 */ /* 0x000fe20000004100 */
[----:B------:R-:W-:Y:S01]  /*6bb0*/  SEL R101, R101, 0xfffffff0, !P5 ;  /* 0xfffffff065657807 */ /* 0x000fe20006800000 */
[----:B------:R-:W-:Y:S01]  /*6bc0*/  HADD2.F32 R47, -RZ, R49.H0_H0 ;  /* 0x20000031ff2f7230 */ /* 0x000fe20000004100 */
[-C--:B------:R-:W-:Y:S01]  /*6bd0*/  F2FP.F16.E5M2.UNPACK_B R61, R77.reuse ;  /* 0x0000004dff3d723e */ /* 0x080fe200020004ff */
[--C-:B------:R-:W-:Y:S01]  /*6be0*/  HADD2.F32 R49, -RZ, R51.reuse.H0_H0 ;  /* 0x20000033ff317230 */ /* 0x100fe20000004100 */
[----:B------:R-:W-:Y:S01]  /*6bf0*/  F2FP.F16.E5M2.UNPACK_B R63, R77.H1 ;  /* 0x0000004dff3f723e */ /* 0x000fe200030004ff */
[----:B------:R-:W-:Y:S01]  /*6c00*/  HADD2.F32 R54, -RZ, R51.H1_H1 ;  /* 0x30000033ff367230 */ /* 0x000fe20000004100 */
[-C--:B------:R-:W-:Y:S01]  /*6c10*/  F2FP.F16.E5M2.UNPACK_B R65, R78.reuse ;  /* 0x0000004eff41723e */ /* 0x080fe200020004ff */
[----:B------:R-:W-:Y:S01]  /*6c20*/  HADD2.F32 R51, -RZ, R53.H0_H0 ;  /* 0x20000035ff337230 */ /* 0x000fe20000004100 */
[----:B------:R-:W-:Y:S01]  /*6c30*/  F2FP.F16.E5M2.UNPACK_B R67, R78.H1 ;  /* 0x0000004eff43723e */ /* 0x000fe200030004ff */
[----:B------:R-:W-:Y:S01]  /*6c40*/  HADD2.F32 R64, -RZ, R61.H1_H1 ;  /* 0x3000003dff407230 */ /* 0x000fe20000004100 */
[----:B------:R-:W-:Y:S01]  /*6c50*/  ISETP.NE.AND P0, PT, R97, RZ, PT ;  /* 0x000000ff6100720c */ /* 0x000fe20003f05270 */
[C---:B---3--:R-:W-:Y:S01]  /*6c60*/  FMUL R0, R38.reuse, R4 ;  /* 0x0000000426007220 */ /* 0x048fe20000400000 */
[C---:B------:R-:W-:Y:S01]  /*6c70*/  FMUL R2, R38.reuse, R5 ;  /* 0x0000000526027220 */ /* 0x040fe20000400000 */
[C---:B------:R-:W-:Y:S01]  /*6c80*/  FMUL R4, R38.reuse, R8 ;  /* 0x0000000826047220 */ /* 0x040fe20000400000 */
[C---:B------:R-:W-:Y:S01]  /*6c90*/  FMUL R5, R38.reuse, R9 ;  /* 0x0000000926057220 */ /* 0x040fe20000400000 */
[C---:B------:R-:W-:Y:S01]  /*6ca0*/  FFMA R0, R41.reuse, R40, R0 ;  /* 0x0000002829007223 */ /* 0x040fe20000000000 */
[C---:B------:R-:W-:Y:S01]  /*6cb0*/  FFMA R2, R41.reuse, R42, R2 ;  /* 0x0000002a29027223 */ /* 0x040fe20000000002 */
[C---:B------:R-:W-:Y:S01]  /*6cc0*/  FMUL R8, R38.reuse, R12 ;  /* 0x0000000c26087220 */ /* 0x040fe20000400000 */
[C---:B------:R-:W-:Y:S01]  /*6cd0*/  FMUL R9, R38.reuse, R13 ;  /* 0x0000000d26097220 */ /* 0x040fe20000400000 */
[C---:B------:R-:W-:Y:S01]  /*6ce0*/  FMUL R12, R38.reuse, R16 ;  /* 0x00000010260c7220 */ /* 0x040fe20000400000 */
[C---:B------:R-:W-:Y:S01]  /*6cf0*/  FMUL R13, R38.reuse, R17 ;  /* 0x00000011260d7220 */ /* 0x040fe20000400000 */
[C---:B------:R-:W-:Y:S01]  /*6d00*/  FMUL R16, R38.reuse, R20 ;  /* 0x0000001426107220 */ /* 0x040fe20000400000 */
[C---:B------:R-:W-:Y:S01]  /*6d10*/  FMUL R17, R38.reuse, R21 ;  /* 0x0000001526117220 */ /* 0x040fe20000400000 */
[C---:B------:R-:W-:Y:S01]  /*6d20*/  FMUL R20, R38.reuse, R24 ;  /* 0x0000001826147220 */ /* 0x040fe20000400000 */
[C---:B------:R-:W-:Y:S01]  /*6d30*/  FMUL R21, R38.reuse, R25 ;  /* 0x0000001926157220 */ /* 0x040fe20000400000 */
[----:B------:R-:W-:Y:S02]  /*6d40*/  HADD2.F32 R68, -RZ, R65.H1_H1 ;  /* 0x30000041ff447230 */ /* 0x000fe40000004100 */
[C---:B------:R-:W-:Y:S01]  /*6d50*/  FMUL R24, R38.reuse, R28 ;  /* 0x0000001c26187220 */ /* 0x040fe20000400000 */
[C---:B------:R-:W-:Y:S01]  /*6d60*/  FMUL R25, R38.reuse, R29 ;  /* 0x0000001d26197220 */ /* 0x040fe20000400000 */
[C---:B------:R-:W-:Y:S01]  /*6d70*/  FMUL R28, R38.reuse, R32 ;  /* 0x00000020261c7220 */ /* 0x040fe20000400000 */
[C---:B------:R-:W-:Y:S01]  /*6d80*/  FMUL R29, R38.reuse, R33 ;  /* 0x00000021261d7220 */ /* 0x040fe20000400000 */
[C---:B------:R-:W-:Y:S01]  /*6d90*/  FMUL R3, R38.reuse, R6 ;  /* 0x0000000626037220 */ /* 0x040fe20000400000 */
[C---:B------:R-:W-:Y:S01]  /*6da0*/  FMUL R7, R38.reuse, R7 ;  /* 0x0000000726077220 */ /* 0x040fe20000400000 */
[----:B------:R-:W-:Y:S01]  /*6db0*/  FMUL R6, R38, R10 ;  /* 0x0000000a26067220 */ /* 0x000fe20000400000 */
[-C--:B------:R-:W-:Y:S01]  /*6dc0*/  F2FP.F16.E5M2.UNPACK_B R40, R79.reuse ;  /* 0x0000004fff28723e */ /* 0x080fe200020004ff */
[C---:B------:R-:W-:Y:S01]  /*6dd0*/  FFMA R3, R41.reuse, R44, R3 ;  /* 0x0000002c29037223 */ /* 0x040fe20000000003 */
[C---:B------:R-:W-:Y:S01]  /*6de0*/  FFMA R7, R41.reuse, R46, R7 ;  /* 0x0000002e29077223 */ /* 0x040fe20000000007 */
[----:B------:R-:W-:Y:S01]  /*6df0*/  F2FP.F16.E5M2.UNPACK_B R42, R79.H1 ;  /* 0x0000004fff2a723e */ /* 0x000fe200030004ff */
[C---:B------:R-:W-:Y:S01]  /*6e00*/  FFMA R4, R41.reuse, R43, R4 ;  /* 0x0000002b29047223 */ /* 0x040fe20000000004 */
[C---:B------:R-:W-:Y:S01]  /*6e10*/  FFMA R5, R41.reuse, R48, R5 ;  /* 0x0000003029057223 */ /* 0x040fe20000000005 */
[----:B------:R-:W-:Y:S01]  /*6e20*/  ISETP.NE.AND P6, PT, R102, RZ, PT ;  /* 0x000000ff6600720c */ /* 0x000fe20003fc5270 */
[----:B------:R-:W-:Y:S01]  /*6e30*/  FFMA R6, R41, R45, R6 ;  /* 0x0000002d29067223 */ /* 0x000fe20000000006 */
[----:B------:R-:W-:Y:S01]  /*6e40*/  F2FP.SATFINITE.E5M2.F32.PACK_AB_MERGE_C R99, R7, R3, RZ ;  /* 0x000000030763723e */ /* 0x000fe200048060ff */
[C---:B------:R-:W-:Y:S01]  /*6e50*/  FMUL R11, R38.reuse, R11 ;  /* 0x0000000b260b7220 */ /* 0x040fe20000400000 */
[C---:B------:R-:W-:Y:S01]  /*6e60*/  FMUL R10, R38.reuse, R14 ;  /* 0x0000000e260a7220 */ /* 0x040fe20000400000 */
[----:B------:R-:W-:Y:S01]  /*6e70*/  FMUL R15, R38, R15 ;  /* 0x0000000f260f7220 */ /* 0x000fe20000400000 */
[----:B------:R-:W-:Y:S01]  /*6e80*/  F2FP.SATFINITE.E5M2.F32.PACK_AB_MERGE_C R104, R2, R0, R99 ;  /* 0x000000000268723e */ /* 0x000fe20004806063 */
[C---:B------:R-:W-:Y:S01]  /*6e90*/  FFMA R11, R41.reuse, R50, R11 ;  /* 0x00000032290b7223 */ /* 0x040fe2000000000b */
[----:B------:R-:W-:Y:S01]  /*6ea0*/  IADD3 R99, PT, PT, R112, R101, RZ ;  /* 0x0000006570637210 */ /* 0x000fe20007ffe0ff */
[C---:B------:R-:W-:Y:S01]  /*6eb0*/  FFMA R8, R41.reuse, R47, R8 ;  /* 0x0000002f29087223 */ /* 0x040fe20000000008 */
[----:B------:R-:W-:Y:S01]  /*6ec0*/  FFMA R9, R41, R52, R9 ;  /* 0x0000003429097223 */ /* 0x000fe20000000009 */
[--C-:B------:R-:W-:Y:S01]  /*6ed0*/  HADD2.F32 R53, -RZ, R55.reuse.H0_H0 ;  /* 0x20000037ff357230 */ /* 0x100fe20000004100 */
[----:B------:R-:W-:Y:S01]  /*6ee0*/  F2FP.SATFINITE.E5M2.F32.PACK_AB_MERGE_C R105, R11, R6, RZ ;  /* 0x000000060b69723e */ /* 0x000fe200048060ff */
[C---:B------:R-:W-:Y:S01]  /*6ef0*/  FFMA R10, R41.reuse, R49, R10 ;  /* 0x00000031290a7223 */ /* 0x040fe2000000000a */
[C---:B------:R-:W-:Y:S01]  /*6f00*/  FFMA R15, R41.reuse, R54, R15 ;  /* 0x00000036290f7223 */ /* 0x040fe2000000000f */
[----:B------:R-:W-:Y:S01]  /*6f10*/  FFMA R12, R41, R51, R12 ;  /* 0x00000033290c7223 */ /* 0x000fe2000000000c */
[----:B------:R-:W-:Y:S01]  /*6f20*/  F2FP.SATFINITE.E5M2.F32.PACK_AB_MERGE_C R105, R5, R4, R105 ;  /* 0x000000040569723e */ /* 0x000fe20004806069 */
[----:B------:R-:W-:Y:S01]  /*6f30*/  FFMA R13, R41, R56, R13 ;  /* 0x00000038290d7223 */ /* 0x000fe2000000000d */
[----:B------:R-:W-:Y:S01]  /*6f40*/  HADD2.F32 R58, -RZ, R55.H1_H1 ;  /* 0x30000037ff3a7230 */ /* 0x000fe20000004100 */
[----:B------:R-:W-:Y:S01]  /*6f50*/  F2FP.SATFINITE.E5M2.F32.PACK_AB_MERGE_C R106, R15, R10, RZ ;  /* 0x0000000a0f6a723e */ /* 0x000fe200048060ff */
[----:B------:R-:W-:Y:S02]  /*6f60*/  HADD2.F32 R55, -RZ, R57.H0_H0 ;  /* 0x20000039ff377230 */ /* 0x000fe40000004100 */
[C---:B------:R-:W-:Y:S01]  /*6f70*/  FMUL R14, R38.reuse, R18 ;  /* 0x00000012260e7220 */ /* 0x040fe20000400000 */
[C---:B------:R-:W-:Y:S01]  /*6f80*/  FMUL R19, R38.reuse, R19 ;  /* 0x0000001326137220 */ /* 0x040fe20000400000 */
[--C-:B------:R-:W-:Y:S02]  /*6f90*/  HADD2.F32 R57, -RZ, R59.reuse.H0_H0 ;  /* 0x2000003bff397230 */ /* 0x100fe40000004100 */
[C---:B------:R-:W-:Y:S01]  /*6fa0*/  FMUL R18, R38.reuse, R22 ;  /* 0x0000001626127220 */ /* 0x040fe20000400000 */
[C---:B------:R-:W-:Y:S01]  /*6fb0*/  FFMA R14, R41.reuse, R53, R14 ;  /* 0x00000035290e7223 */ /* 0x040fe2000000000e */
[----:B------:R-:W-:Y:S02]  /*6fc0*/  HADD2.F32 R62, -RZ, R59.H1_H1 ;  /* 0x3000003bff3e7230 */ /* 0x000fe40000004100 */
[C---:B------:R-:W-:Y:S01]  /*6fd0*/  FFMA R19, R41.reuse, R58, R19 ;  /* 0x0000003a29137223 */ /* 0x040fe20000000013 */
[----:B------:R-:W-:Y:S02]  /*6fe0*/  HADD2.F32 R59, -RZ, R61.H0_H0 ;  /* 0x2000003dff3b7230 */ /* 0x000fe40000004100 */
[C---:B------:R-:W-:Y:S01]  /*6ff0*/  FMUL R23, R38.reuse, R23 ;  /* 0x0000001726177220 */ /* 0x040fe20000400000 */
[C---:B------:R-:W-:Y:S01]  /*7000*/  FFMA R16, R41.reuse, R55, R16 ;  /* 0x0000003729107223 */ /* 0x040fe20000000010 */
[C---:B------:R-:W-:Y:S01]  /*7010*/  FFMA R17, R41.reuse, R60, R17 ;  /* 0x0000003c29117223 */ /* 0x040fe20000000011 */
[--C-:B------:R-:W-:Y:S02]  /*7020*/  HADD2.F32 R61, -RZ, R63.reuse.H0_H0 ;  /* 0x2000003fff3d7230 */ /* 0x100fe40000004100 */
[C---:B------:R-:W-:Y:S01]  /*7030*/  FFMA R18, R41.reuse, R57, R18 ;  /* 0x0000003929127223 */ /* 0x040fe20000000012 */
[----:B------:R-:W-:Y:S02]  /*7040*/  HADD2.F32 R66, -RZ, R63.H1_H1 ;  /* 0x3000003fff427230 */ /* 0x000fe40000004100 */
[C---:B------:R-:W-:Y:S01]  /*7050*/  FMUL R22, R38.reuse, R26 ;  /* 0x0000001a26167220 */ /* 0x040fe20000400000 */
[----:B------:R-:W-:Y:S02]  /*7060*/  HADD2.F32 R63, -RZ, R65.H0_H0 ;  /* 0x20000041ff3f7230 */ /* 0x000fe40000004100 */
[C---:B------:R-:W-:Y:S01]  /*7070*/  FFMA R23, R41.reuse, R62, R23 ;  /* 0x0000003e29177223 */ /* 0x040fe20000000017 */
[C---:B------:R-:W-:Y:S01]  /*7080*/  FMUL R27, R38.reuse, R27 ;  /* 0x0000001b261b7220 */ /* 0x040fe20000400000 */
[C---:B------:R-:W-:Y:S01]  /*7090*/  FFMA R20, R41.reuse, R59, R20 ;  /* 0x0000003b29147223 */ /* 0x040fe20000000014 */
[C---:B------:R-:W-:Y:S01]  /*70a0*/  FFMA R21, R41.reuse, R64, R21 ;  /* 0x0000004029157223 */ /* 0x040fe20000000015 */
[--C-:B------:R-:W-:Y:S02]  /*70b0*/  HADD2.F32 R65, -RZ, R67.reuse.H0_H0 ;  /* 0x20000043ff417230 */ /* 0x100fe40000004100 */
[C---:B------:R-:W-:Y:S01]  /*70c0*/  FFMA R22, R41.reuse, R61, R22 ;  /* 0x0000003d29167223 */ /* 0x040fe20000000016 */
[----:B------:R-:W-:Y:S02]  /*70d0*/  HADD2.F32 R70, -RZ, R67.H1_H1 ;  /* 0x30000043ff467230 */ /* 0x000fe40000004100 */
[C---:B------:R-:W-:Y:S01]  /*70e0*/  FMUL R26, R38.reuse, R30 ;  /* 0x0000001e261a7220 */ /* 0x040fe20000400000 */
[--C-:B------:R-:W-:Y:S02]  /*70f0*/  HADD2.F32 R67, -RZ, R40.reuse.H0_H0 ;  /* 0x20000028ff437230 */ /* 0x100fe40000004100 */
[C---:B------:R-:W-:Y:S01]  /*7100*/  FFMA R27, R41.reuse, R66, R27 ;  /* 0x00000042291b7223 */ /* 0x040fe2000000001b */
[C---:B------:R-:W-:Y:S01]  /*7110*/  FMUL R31, R38.reuse, R31 ;  /* 0x0000001f261f7220 */ /* 0x040fe20000400000 */
[C---:B------:R-:W-:Y:S01]  /*7120*/  FFMA R24, R41.reuse, R63, R24 ;  /* 0x0000003f29187223 */ /* 0x040fe20000000018 */
[----:B------:R-:W-:Y:S02]  /*7130*/  HADD2.F32 R40, -RZ, R40.H1_H1 ;  /* 0x30000028ff287230 */ /* 0x000fe40000004100 */
[C---:B------:R-:W-:Y:S01]  /*7140*/  FFMA R25, R41.reuse, R68, R25 ;  /* 0x0000004429197223 */ /* 0x040fe20000000019 */
[--C-:B------:R-:W-:Y:S02]  /*7150*/  HADD2.F32 R69, -RZ, R42.reuse.H0_H0 ;  /* 0x2000002aff457230 */ /* 0x100fe40000004100 */
[C---:B------:R-:W-:Y:S01]  /*7160*/  FFMA R26, R41.reuse, R65, R26 ;  /* 0x00000041291a7223 */ /* 0x040fe2000000001a */
[----:B------:R-:W-:Y:S02]  /*7170*/  HADD2.F32 R42, -RZ, R42.H1_H1 ;  /* 0x3000002aff2a7230 */ /* 0x000fe40000004100 */
[C---:B------:R-:W-:Y:S01]  /*7180*/  FMUL R30, R38.reuse, R34 ;  /* 0x00000022261e7220 */ /* 0x040fe20000400000 */
[----:B------:R-:W-:Y:S01]  /*7190*/  FFMA R31, R41, R70, R31 ;  /* 0x00000046291f7223 */ /* 0x000fe2000000001f */
[----:B------:R-:W-:Y:S01]  /*71a0*/  FMUL R35, R38, R35 ;  /* 0x0000002326237220 */ /* 0x000fe20000400000 */
[----:B------:R-:W-:Y:S01]  /*71b0*/  F2FP.SATFINITE.E5M2.F32.PACK_AB_MERGE_C R107, R19, R14, RZ ;  /* 0x0000000e136b723e */ /* 0x000fe200048060ff */
[C---:B------:R-:W-:Y:S01]  /*71c0*/  FFMA R28, R41.reuse, R67, R28 ;  /* 0x00000043291c7223 */ /* 0x040fe2000000001c */
[C---:B------:R-:W-:Y:S01]  /*71d0*/  FFMA R29, R41.reuse, R40, R29 ;  /* 0x00000028291d7223 */ /* 0x040fe2000000001d */
[C---:B------:R-:W-:Y:S01]  /*71e0*/  FFMA R30, R41.reuse, R69, R30 ;  /* 0x00000045291e7223 */ /* 0x040fe2000000001e */
[----:B------:R-:W-:Y:S01]  /*71f0*/  FFMA R35, R41, R42, R35 ;  /* 0x0000002a29237223 */ /* 0x000fe20000000023 */
[----:B------:R-:W-:Y:S02]  /*7200*/  F2FP.SATFINITE.E5M2.F32.PACK_AB_MERGE_C R106, R9, R8, R106 ;  /* 0x00000008096a723e */ /* 0x000fe4000480606a */
[----:B------:R-:W-:Y:S02]  /*7210*/  F2FP.SATFINITE.E5M2.F32.PACK_AB_MERGE_C R107, R13, R12, R107 ;  /* 0x0000000c0d6b723e */ /* 0x000fe4000480606b */
[----:B------:R-:W-:Y:S02]  /*7220*/  F2FP.SATFINITE.E5M2.F32.PACK_AB_MERGE_C R108, R23, R18, RZ ;  /* 0x00000012176c723e */ /* 0x000fe400048060ff */
[----:B------:R-:W-:Y:S01]  /*7230*/  F2FP.SATFINITE.E5M2.F32.PACK_AB_MERGE_C R109, R27, R22, RZ ;  /* 0x000000161b6d723e */ /* 0x000fe200048060ff */
[----:B------:R1:W-:Y:S01]  /*7240*/  STS.128 [R84+UR43+0x4200], R104 ;  /* 0x0042006854007988 */ /* 0x0003e20008000c2b */
[----:B------:R-:W-:Y:S02]  /*7250*/  F2FP.SATFINITE.E5M2.F32.PACK_AB_MERGE_C R103, R31, R26, RZ ;  /* 0x0000001a1f67723e */ /* 0x000fe400048060ff */
[----:B------:R-:W-:Y:S02]  /*7260*/  F2FP.SATFINITE.E5M2.F32.PACK_AB_MERGE_C R113, R35, R30, RZ ;  /* 0x0000001e2371723e */ /* 0x000fe400048060ff */
[----:B------:R-:W-:Y:S02]  /*7270*/  F2FP.SATFINITE.E5M2.F32.PACK_AB_MERGE_C R108, R17, R16, R108 ;  /* 0x00000010116c723e */ /* 0x000fe4000480606c */
[----:B------:R-:W-:Y:S02]  /*7280*/  F2FP.SATFINITE.E5M2.F32.PACK_AB_MERGE_C R109, R21, R20, R109 ;  /* 0x00000014156d723e */ /* 0x000fe4000480606d */
[----:B------:R-:W-:Y:S02]  /*7290*/  F2FP.SATFINITE.E5M2.F32.PACK_AB_MERGE_C R110, R25, R24, R103 ;  /* 0x00000018196e723e */ /* 0x000fe40004806067 */
[----:B------:R-:W-:Y:S02]  /*72a0*/  F2FP.SATFINITE.E5M2.F32.PACK_AB_MERGE_C R111, R29, R28, R113 ;  /* 0x0000001c1d6f723e */ /* 0x000fe40004806071 */
[----:B------:R-:W-:Y:S02]  /*72b0*/  LEA R103, R93, UR43, 0x3 ;  /* 0x0000002b5d677c11 */ /* 0x000fe4000f8e18ff */
[----:B------:R-:W-:Y:S01]  /*72c0*/  @P6 SHF.L.U32 R112, R92, 0x1f, RZ ;  /* 0x0000001f5c706819 */ /* 0x000fe200000006ff */
[----:B------:R1:W-:Y:S01]  /*72d0*/  STS.128 [R99+0x4200], R108 ;  /* 0x0042006c63007388 */ /* 0x0003e20000000c00 */
[----:B------:R-:W-:Y:S01]  /*72e0*/  @!PT LDS RZ, [RZ] ;  /* 0x00000000fffff984 */ /* 0x000fe20000000800 */
[----:B------:R-:W-:Y:S01]  /*72f0*/  @!PT LDS RZ, [RZ] ;  /* 0x00000000fffff984 */ /* 0x000fe20000000800 */
[----:B------:R-:W-:Y:S01]  /*7300*/  @!PT LDS RZ, [RZ] ;  /* 0x00000000fffff984 */ /* 0x000fe20000000800 */
[----:B------:R-:W-:Y:S01]  /*7310*/  @!PT LDS RZ, [RZ] ;  /* 0x00000000fffff984 */ /* 0x000fe20000000800 */
[----:B------:R2:W-:Y:S07]  /*7320*/  MEMBAR.ALL.CTA ;  /* 0x0000000000007992 */ /* 0x0005ee0000008000 */
[----:B--2---:R-:W2:Y:S02]  /*7330*/  FENCE.VIEW.ASYNC.S ;  /* 0x00000000000073c6 */ /* 0x004ea40000000000 */
[----:B--2---:R-:W-:Y:S06]  /*7340*/  BAR.SYNC.DEFER_BLOCKING 0x1, 0x80 ;  /* 0x0042000000007b1d */ /* 0x004fec0000010000 */
[----:B------:R-:W-:Y:S05]  /*7350*/  @P0 BRA `(.L_x_118) ;  /* 0x0000000000380947 */ /* 0x000fea0003800000 */
[----:B------:R-:W-:Y:S01]  /*7360*/  UIADD3 UR4, UPT, UPT, UR43, 0x4200, URZ ;  /* 0x000042002b047890 */ /* 0x000fe2000fffe0ff */
[----:B------:R-:W-:Y:S01]  /*7370*/  UMOV UR51, UR36 ;  /* 0x0000002400337c82 */ /* 0x000fe20008000000 */
[----:B------:R-:W-:Y:S02]  /*7380*/  UIADD3 UR9, UPT, UPT, UR49, 0x80, URZ ;  /* 0x0000008031097890 */ /* 0x000fe4000fffe0ff */
[----:B------:R-:W-:Y:S02]  /*7390*/  UIADD3 UR8, UPT, UPT, UR43, 0x4a00, URZ ;  /* 0x00004a002b087890 */ /* 0x000fe4000fffe0ff */
[----:B------:R-:W-:Y:S01]  /*73a0*/  MOV R96, UR4 ;  /* 0x0000000400607c02 */ /* 0x000fe20008000f00 */
[----:B------:R-:W-:Y:S01]  /*73b0*/  UIADD3 UR4, UP0, UPT, UR62, 0x680, URZ ;  /* 0x000006803e047890 */ /* 0x000fe2000ff1e0ff */
[----:B------:R-:W-:Y:S02]  /*73c0*/  UMOV UR10, UR50 ;  /* 0x00000032000a7c82 */ /* 0x000fe40008000000 */
[----:B------:R-:W-:Y:S01]  /*73d0*/  R2UR UR48, R96 ;  /* 0x00000000603072ca */ /* 0x000fe200000e0000 */
[----:B------:R-:W-:Y:S01]  /*73e0*/  UIADD3.X UR5, UPT, UPT, URZ, UR63, URZ, UP0, !UPT ;  /* 0x0000003fff057290 */ /* 0x000fe200087fe4ff */
[----:B------:R-:W-:Y:S11]  /*73f0*/  UMOV UR11, UR36 ;  /* 0x00000024000b7c82 */ /* 0x000ff60008000000 */
[----:B------:R2:W-:Y:S01]  /*7400*/  UTMASTG.3D [UR48], [UR4] ;  /* 0x00000030040073b5 */ /* 0x0005e20008010000 */
[----:B------:R2:W-:Y:S01]  /*7410*/  UTMASTG.3D [UR8], [UR4] ;  /* 0x00000008040073b5 */ /* 0x0005e20008010000 */
[----:B------:R0:W-:Y:S01]  /*7420*/  UTMACMDFLUSH ;  /* 0x00000000000079b7 */ /* 0x0001e20000000000 */
[----:B--2---:R-:W-:Y:S04]  /*7430*/  DEPBAR.LE SB0, 0x1 ;  /* 0x000080400000791a */ /* 0x004fe80000000000 */
.L_x_118:
[----:B------:R-:W-:Y:S05]  /*7440*/  BSYNC.RECONVERGENT B0 ;  /* 0x0000000000007941 */ /* 0x000fea0003800200 */
.L_x_117:
[----:B------:R-:W-:Y:S06]  /*7450*/  BAR.SYNC.DEFER_BLOCKING 0x1, 0x80 ;  /* 0x0042000000007b1d */ /* 0x000fec0000010000 */
[----:B------:R-:W2:Y:S01]  /*7460*/  @P6 SYNCS.PHASECHK.TRANS64.TRYWAIT P0, [R103+URZ+0x50], R112 ;  /* 0x00005070670065a7 */ /* 0x000ea200080011ff */
[----:B------:R-:W-:Y:S01]  /*7470*/  BSSY B1, `(.L_x_119) ;  /* 0x0000020000017945 */ /* 0x000fe20003800000 */
[----:B--2---:R-:W-:Y:S03]  /*7480*/  @P6 SEL R71, RZ, 0x1, !P0 ;  /* 0x00000001ff476807 */ /* 0x004fe60004000000 */
[----:B------:R-:W-:Y:S05]  /*7490*/  @!P6 BRA `(.L_x_120) ;  /* 0x000000000074e947 */ /* 0x000fea0003800000 */
[----:B------:R-:W-:Y:S01]  /*74a0*/  ISETP.NE.AND P1, PT, R100, RZ, PT ;  /* 0x000000ff6400720c */ /* 0x000fe20003f25270 */
[----:B------:R-:W2:Y:S01]  /*74b0*/  S2R R0, SR_CgaCtaId ;  /* 0x0000000000007919 */ /* 0x000ea20000008800 */
[----:B------:R-:W-:Y:S01]  /*74c0*/  ISETP.NE.AND P0, PT, R71, RZ, PT ;  /* 0x000000ff4700720c */ /* 0x000fe20003f05270 */
[----:B------:R-:W-:Y:S10]  /*74d0*/  BSSY B0, `(.L_x_121) ;  /* 0x0000008000007945 */ /* 0x000ff40003800000 */
[----:B------:R-:W-:Y:S05]  /*74e0*/  @P1 IMAD R2, R93, 0x1000, R84 ;  /* 0x000010005d021824 */ /* 0x000fea00078e0254 */
[----:B------:R-:W-:Y:S05]  /*74f0*/  @P1 IADD3 R4, PT, PT, R2, UR43, RZ ;  /* 0x0000002b02041c10 */ /* 0x000fea000fffe0ff */
[----:B------:R-:W-:Y:S01]  /*7500*/  @P1 IMAD.IADD R3, R4, 0x1, R101 ;  /* 0x0000000104031824 */ /* 0x000fe200078e0265 */
[----:B------:R-:W-:Y:S06]  /*7510*/  @P0 BRA `(.L_x_122) ;  /* 0x00000000000c0947 */ /* 0x000fec0003800000 */
[----:B------:R-:W-:Y:S04]  /*7520*/  SHF.L.U32 R4, R92, 0x1f, RZ ;  /* 0x0000001f5c047819 */ /* 0x000fe800000006ff */
[----:B------:R-:W3:Y:S02]  /*7530*/  SYNCS.PHASECHK.TRANS64.TRYWAIT P0, [R103+URZ+0x50], R4 ;  /* 0x00005004670075a7 */ /* 0x000ee400080011ff */
[----:B---3--:R-:W-:Y:S05]  /*7540*/  @!P0 BRA `(.L_x_123) ;  /* 0x0000003400508947 */ /* 0x008fea0003800000 */
.L_x_122:
[----:B------:R-:W-:Y:S05]  /*7550*/  BSYNC B0 ;  /* 0x0000000000007941 */ /* 0x000fea0003800000 */
.L_x_121:
[----:B------:R-:W-:Y:S01]  /*7560*/  ISETP.NE.AND P0, PT, R100, RZ, PT ;  /* 0x000000ff6400720c */ /* 0x000fe20003f05270 */
[----:B---3--:R-:W-:Y:S02]  /*7570*/  VIADD R103, R103, 0x70 ;  /* 0x0000007067677836 */ /* 0x008fe40000000000 */
[----:B------:R-:W-:Y:S03]  /*7580*/  VIADD R93, R93, 0x1 ;  /* 0x000000015d5d7836 */ /* 0x000fe60000000000 */
[----:B--2---:R-:W-:Y:S07]  /*7590*/  PRMT R0, R0, 0x654, R103 ;  /* 0x0000065400007816 */ /* 0x004fee0000000067 */
[----:B------:R2:W3:Y:S04]  /*75a0*/  @P0 LDS.128 R72, [R2+UR43+0x200] ;  /* 0x0002002b02480984 */ /* 0x0004e80008000c00 */
[----:B------:R2:W4:Y:S01]  /*75b0*/  @P0 LDS.128 R76, [R3+0x200] ;  /* 0x00020000034c0984 */ /* 0x0005220000000c00 */
        /* <DEDUP_REMOVED lines=11> */
.L_x_120:
[----:B------:R-:W-:Y:S05]  /*7670*/  BSYNC B1 ;  /* 0x0000000000017941 */ /* 0x000fea0003800000 */
.L_x_119:
[----:B--2---:R-:W-:Y:S05]  /*7680*/  VIADD R0, R39, 0x20 ;  /* 0x0000002027007836 */ /* 0x004fea0000000000 */
[----:B------:R-:W-:Y:S04]  /*7690*/  SHF.R.U32.HI R0, RZ, 0x15, R0 ;  /* 0x00000015ff007819 */ /* 0x000fe80000011600 */
[----:B------:R-:W-:Y:S11]  /*76a0*/  LOP3.LUT P0, RZ, R0, 0x3, R87, 0x48, !PT ;  /* 0x0000000300ff7812 */ /* 0x000ff60007804857 */
[----:B------:R-:W-:Y:S02]  /*76b0*/  @!UPT UIADD3 URZ, UPT, UPT, URZ, URZ, URZ ;  /* 0x000000fffffff290 */ /* 0x000fe4000fffe0ff */
[----:B------:R-:W-:Y:S05]  /*76c0*/  @!P0 BRA `(.L_x_124) ;  /* 0x0000000000408947 */ /* 0x000fea0003800000 */
[----:B------:R-:W2:Y:S01]  /*76d0*/  LDCU.64 UR8, c[0x4][0x78] ;  /* 0x01000f00ff0877ac */ /* 0x000ea20008000a00 */
[----:B------:R-:W-:Y:S01]  /*76e0*/  MOV R3, 0x0 ;  /* 0x0000000000037802 */ /* 0x000fe20000000f00 */
[----:B------:R-:W-:Y:S02]  /*76f0*/  HFMA2 R12, -RZ, RZ, 0, 5.9604644775390625e-08 ;  /* 0x00000001ff0c7431 */ /* 0x000fe400000001ff */
[----:B------:R-:W-:Y:S02]  /*7700*/  IMAD.MOV.U32 R8, RZ, RZ, 0x192 ;  /* 0x00000192ff087424 */ /* 0x000fe400078e00ff */
[----:B------:R-:W-:Y:S01]  /*7710*/  IMAD.MOV.U32 R13, RZ, RZ, RZ ;  /* 0x000000ffff0d7224 */ /* 0x000fe200078e00ff */
[----:B------:R-:W5:Y:S01]  /*7720*/  LDCU.64 UR6, c[0x4][0x80] ;  /* 0x01001000ff0677ac */ /* 0x000f620008000a00 */
[----:B------:R-:W1:Y:S01]  /*7730*/  LDC.64 R2, c[0x4][R3] ;  /* 0x0100000003027b82 */ /* 0x000e620000000a00 */
[----:B------:R-:W3:Y:S01]  /*7740*/  LDCU.64 UR4, c[0x4][0x18] ;  /* 0x01000300ff0477ac */ /* 0x000ee20008000a00 */
[----:B--2---:R-:W-:Y:S01]  /*7750*/  MOV R5, UR9 ;  /* 0x0000000900057c02 */ /* 0x004fe20008000f00 */
[----:B------:R-:W-:Y:S01]  /*7760*/  IMAD.U32 R4, RZ, RZ, UR8 ;  /* 0x00000008ff047e24 */ /* 0x000fe2000f8e00ff */
[----:B-----5:R-:W-:Y:S01]  /*7770*/  MOV R7, UR7 ;  /* 0x0000000700077c02 */ /* 0x020fe20008000f00 */
[----:B------:R-:W-:Y:S01]  /*7780*/  IMAD.U32 R6, RZ, RZ, UR6 ;  /* 0x00000006ff067e24 */ /* 0x000fe2000f8e00ff */
[----:B---3--:R-:W-:Y:S01]  /*7790*/  MOV R11, UR5 ;  /* 0x00000005000b7c02 */ /* 0x008fe20008000f00 */
[----:B------:R-:W-:Y:S02]  /*77a0*/  IMAD.U32 R10, RZ, RZ, UR4 ;  /* 0x00000004ff0a7e24 */ /* 0x000fe4000f8e00ff */
[----:B------:R-:W-:Y:S07]  /*77b0*/  LEPC R20, `(.L_x_124) ;  /* 0x000000001014794e */ /* 0x000fee0000000000 */
[----:B-1--4-:R-:W-:Y:S05]  /*77c0*/  CALL.ABS.NOINC R2 ;  /* 0x0000000002007343 */ /* 0x012fea0003c00000 */
.L_x_124:
[-C--:B---3--:R-:W-:Y:S01]  /*77d0*/  F2FP.F16.E5M2.UNPACK_B R42, R72.reuse ;  /* 0x00000048ff2a723e */ /* 0x088fe200020004ff */
        /* <DEDUP_REMOVED lines=13> */
[----:B------:R-:W-:Y:S01]  /*78b0*/  F2FP.F16.E5M2.UNPACK_B R54, R75 ;  /* 0x0000004bff36723e */ /* 0x000fe200020004ff */
[----:B------:R-:W2:Y:S01]  /*78c0*/  LDTM.x32 R4, tmem[UR4+0x20] ;  /* 0x00002004000479ee */ /* 0x000ea200082c0000 */
[----:B------:R-:W-:Y:S01]  /*78d0*/  HADD2.F32 R46, -RZ, R46.H1_H1 ;  /* 0x3000002eff2e7230 */ /* 0x000fe20000004100 */
[----:B----4-:R-:W-:Y:S01]  /*78e0*/  F2FP.F16.E5M2.UNPACK_B R58, R76 ;  /* 0x0000004cff3a723e */ /* 0x010fe200020004ff */
[--C-:B------:R-:W-:Y:S01]  /*78f0*/  HADD2.F32 R49, -RZ, R50.reuse.H0_H0 ;  /* 0x20000032ff317230 */ /* 0x100fe20000004100 */
[----:B------:R-:W-:Y:S01]  /*7900*/  F2FP.F16.E5M2.UNPACK_B R62, R77 ;  /* 0x0000004dff3e723e */ /* 0x000fe200020004ff */
[----:B------:R-:W-:Y:S01]  /*7910*/  HADD2.F32 R50, -RZ, R50.H1_H1 ;  /* 0x30000032ff327230 */ /* 0x000fe20000004100 */
[----:B------:R-:W-:Y:S01]  /*7920*/  F2FP.F16.E5M2.UNPACK_B R66, R78 ;  /* 0x0000004eff42723e */ /* 0x000fe200020004ff */
[--C-:B------:R-:W-:Y:S01]  /*7930*/  HADD2.F32 R53, -RZ, R54.reuse.H0_H0 ;  /* 0x20000036ff357230 */ /* 0x100fe20000004100 */
[----:B------:R-:W-:Y:S01]  /*7940*/  F2FP.F16.E5M2.UNPACK_B R70, R79 ;  /* 0x0000004fff46723e */ /* 0x000fe200020004ff */
[----:B------:R-:W-:Y:S01]  /*7950*/  HADD2.F32 R54, -RZ, R54.H1_H1 ;  /* 0x30000036ff367230 */ /* 0x000fe20000004100 */
[----:B------:R-:W-:Y:S01]  /*7960*/  F2FP.F16.E5M2.UNPACK_B R56, R75.H1 ;  /* 0x0000004bff38723e */ /* 0x000fe200030004ff */
[--C-:B------:R-:W-:Y:S01]  /*7970*/  HADD2.F32 R57, -RZ, R58.reuse.H0_H0 ;  /* 0x2000003aff397230 */ /* 0x100fe20000004100 */
[----:B------:R-:W-:Y:S01]  /*7980*/  F2FP.F16.E5M2.UNPACK_B R60, R76.H1 ;  /* 0x0000004cff3c723e */ /* 0x000fe200030004ff */
[----:B------:R-:W-:Y:S01]  /*7990*/  HADD2.F32 R58, -RZ, R58.H1_H1 ;  /* 0x3000003aff3a7230 */ /* 0x000fe20000004100 */
[----:B------:R-:W-:Y:S01]  /*79a0*/  F2FP.F16.E5M2.UNPACK_B R64, R77.H1 ;  /* 0x0000004dff40723e */ /* 0x000fe200030004ff */
[--C-:B------:R-:W-:Y:S01]  /*79b0*/  HADD2.F32 R61, -RZ, R62.reuse.H0_H0 ;  /* 0x2000003eff3d7230 */ /* 0x100fe20000004100 */
[----:B------:R-:W-:Y:S01]  /*79c0*/  F2FP.F16.E5M2.UNPACK_B R68, R78.H1 ;  /* 0x0000004eff44723e */ /* 0x000fe200030004ff */
[----:B------:R-:W-:Y:S01]  /*79d0*/  HADD2.F32 R62, -RZ, R62.H1_H1 ;  /* 0x3000003eff3e7230 */ /* 0x000fe20000004100 */
[----:B------:R-:W-:Y:S01]  /*79e0*/  ISETP.NE.AND P0, PT, R97, RZ, PT ;  /* 0x000000ff6100720c */ /* 0x000fe20003f05270 */
[--C-:B------:R-:W-:Y:S01]  /*79f0*/  HADD2.F32 R65, -RZ, R66.reuse.H0_H0 ;  /* 0x20000042ff417230 */ /* 0x100fe20000004100 */
[----:B------:R-:W-:Y:S01]  /*7a00*/  ISETP.NE.AND P6, PT, R102, RZ, PT ;  /* 0x000000ff6600720c */ /* 0x000fe20003fc5270 */
[----:B------:R-:W-:Y:S02]  /*7a10*/  HADD2.F32 R66, -RZ, R66.H1_H1 ;  /* 0x30000042ff427230 */ /* 0x000fe40000004100 */
[--C-:B------:R-:W-:Y:S02]  /*7a20*/  HADD2.F32 R69, -RZ, R70.reuse.H0_H0 ;  /* 0x20000046ff457230 */ /* 0x100fe40000004100 */
[C---:B--2---:R-:W-:Y:S01]  /*7a30*/  FMUL R0, R38.reuse, R4 ;  /* 0x0000000426007220 */ /* 0x044fe20000400000 */
        /* <DEDUP_REMOVED lines=20> */
[--C-:B------:R-:W-:Y:S02]  /*7b80*/  HADD2.F32 R47, -RZ, R48.reuse.H0_H0 ;  /* 0x20000030ff2f7230 */ /* 0x100fe40000004100 */
[C---:B------:R-:W-:Y:S01]  /*7b90*/  FMUL R6, R38.reuse, R10 ;  /* 0x0000000a26067220 */ /* 0x040fe20000400000 */
[C---:B------:R-:W-:Y:S01]  /*7ba0*/  FFMA R3, R41.reuse, R42, R3 ;  /* 0x0000002a29037223 */ /* 0x040fe20000000003 */
[----:B------:R-:W-:Y:S02]  /*7bb0*/  HADD2.F32 R48, -RZ, R48.H1_H1 ;  /* 0x30000030ff307230 */ /* 0x000fe40000004100 */
[C---:B------:R-:W-:Y:S01]  /*7bc0*/  FFMA R7, R41.reuse, R44, R7 ;  /* 0x0000002c29077223 */ /* 0x040fe20000000007 */
[C---:B------:R-:W-:Y:S01]  /*7bd0*/  FFMA R4, R41.reuse, R45, R4 ;  /* 0x0000002d29047223 */ /* 0x040fe20000000004 */
[C---:B------:R-:W-:Y:S01]  /*7be0*/  FFMA R5, R41.reuse, R46, R5 ;  /* 0x0000002e29057223 */ /* 0x040fe20000000005 */
[----:B------:R-:W-:Y:S01]  /*7bf0*/  FFMA R6, R41, R47, R6 ;  /* 0x0000002f29067223 */ /* 0x000fe20000000006 */
[----:B------:R-:W-:Y:S01]  /*7c00*/  FMUL R11, R38, R11 ;  /* 0x0000000b260b7220 */ /* 0x000fe20000400000 */
[----:B------:R-:W-:Y:S01]  /*7c10*/  F2FP.F16.E5M2.UNPACK_B R40, R79.H1 ;  /* 0x0000004fff28723e */ /* 0x000fe200030004ff */
[--C-:B------:R-:W-:Y:S01]  /*7c20*/  HADD2.F32 R51, -RZ, R52.reuse.H0_H0 ;  /* 0x20000034ff337230 */ /* 0x100fe20000004100 */
[----:B------:R-:W-:Y:S01]  /*7c30*/  F2FP.SATFINITE.E5M2.F32.PACK_AB_MERGE_C R103, R7, R3, RZ ;  /* 0x000000030767723e */ /* 0x000fe200048060ff */
[C---:B------:R-:W-:Y:S01]  /*7c40*/  FFMA R11, R41.reuse, R48, R11 ;  /* 0x00000030290b7223 */ /* 0x040fe2000000000b */
[C---:B------:R-:W-:Y:S01]  /*7c50*/  FFMA R8, R41.reuse, R49, R8 ;  /* 0x0000003129087223 */ /* 0x040fe20000000008 */
[----:B------:R-:W-:Y:S01]  /*7c60*/  FFMA R9, R41, R50, R9 ;  /* 0x0000003229097223 */ /* 0x000fe20000000009 */
[----:B-1----:R-:W-:Y:S01]  /*7c70*/  F2FP.SATFINITE.E5M2.F32.PACK_AB_MERGE_C R104, R2, R0, R103 ;  /* 0x000000000268723e */ /* 0x002fe20004806067 */
[----:B------:R-:W-:Y:S01]  /*7c80*/  HADD2.F32 R52, -RZ, R52.H1_H1 ;  /* 0x30000034ff347230 */ /* 0x000fe20000004100 */
[----:B------:R-:W-:Y:S01]  /*7c90*/  F2FP.SATFINITE.E5M2.F32.PACK_AB_MERGE_C R105, R11, R6, RZ ;  /* 0x000000060b69723e */ /* 0x000fe200048060ff */
[C---:B------:R-:W-:Y:S01]  /*7ca0*/  FMUL R10, R38.reuse, R14 ;  /* 0x0000000e260a7220 */ /* 0x040fe20000400000 */
[C---:B------:R-:W-:Y:S01]  /*7cb0*/  FMUL R15, R38.reuse, R15 ;  /* 0x0000000f260f7220 */ /* 0x040fe20000400000 */
[--C-:B------:R-:W-:Y:S01]  /*7cc0*/  HADD2.F32 R55, -RZ, R56.reuse.H0_H0 ;  /* 0x20000038ff377230 */ /* 0x100fe20000004100 */
[----:B------:R-:W-:Y:S01]  /*7cd0*/  F2FP.SATFINITE.E5M2.F32.PACK_AB_MERGE_C R105, R5, R4, R105 ;  /* 0x000000040569723e */ /* 0x000fe20004806069 */
[C---:B------:R-:W-:Y:S01]  /*7ce0*/  FFMA R10, R41.reuse, R51, R10 ;  /* 0x00000033290a7223 */ /* 0x040fe2000000000a */
[C---:B------:R-:W-:Y:S01]  /*7cf0*/  FFMA R15, R41.reuse, R52, R15 ;  /* 0x00000034290f7223 */ /* 0x040fe2000000000f */
[C---:B------:R-:W-:Y:S01]  /*7d00*/  FFMA R12, R41.reuse, R53, R12 ;  /* 0x00000035290c7223 */ /* 0x040fe2000000000c */
[C---:B------:R-:W-:Y:S01]  /*7d10*/  FFMA R13, R41.reuse, R54, R13 ;  /* 0x00000036290d7223 */ /* 0x040fe2000000000d */
[----:B------:R-:W-:Y:S02]  /*7d20*/  HADD2.F32 R56, -RZ, R56.H1_H1 ;  /* 0x30000038ff387230 */ /* 0x000fe40000004100 */
[C---:B------:R-:W-:Y:S01]  /*7d30*/  FMUL R14, R38.reuse, R18 ;  /* 0x00000012260e7220 */ /* 0x040fe20000400000 */
[C---:B------:R-:W-:Y:S01]  /*7d40*/  FMUL R19, R38.reuse, R19 ;  /* 0x0000001326137220 */ /* 0x040fe20000400000 */
[--C-:B------:R-:W-:Y:S02]  /*7d50*/  HADD2.F32 R59, -RZ, R60.reuse.H0_H0 ;  /* 0x2000003cff3b7230 */ /* 0x100fe40000004100 */
[C---:B------:R-:W-:Y:S01]  /*7d60*/  FMUL R18, R38.reuse, R22 ;  /* 0x0000001626127220 */ /* 0x040fe20000400000 */
[C---:B------:R-:W-:Y:S01]  /*7d70*/  FFMA R14, R41.reuse, R55, R14 ;  /* 0x00000037290e7223 */ /* 0x040fe2000000000e */
[----:B------:R-:W-:Y:S02]  /*7d80*/  HADD2.F32 R60, -RZ, R60.H1_H1 ;  /* 0x3000003cff3c7230 */ /* 0x000fe40000004100 */
        /* <DEDUP_REMOVED lines=27> */
[----:B------:R-:W-:Y:S01]  /*7f40*/  FFMA R28, R41, R69, R28 ;  /* 0x00000045291c7223 */ /* 0x000fe2000000001c */
[----:B------:R-:W-:Y:S01]  /*7f50*/  F2FP.SATFINITE.E5M2.F32.PACK_AB_MERGE_C R107, R19, R14, RZ ;  /* 0x0000000e136b723e */ /* 0x000fe200048060ff */
        /* <DEDUP_REMOVED lines=25> */
[----:B------:R-:W-:Y:S02]  /*80f0*/  UIADD3 UR4, UP0, UPT, UR62, 0x680, URZ ;  /* 0x000006803e047890 */ /* 0x000fe4000ff1e0ff */
[----:B------:R-:W-:Y:S02]  /*8100*/  UIADD3 UR13, UPT, UPT, UR49, 0x20, URZ ;  /* 0x00000020310d7890 */ /* 0x000fe4000fffe0ff */
[----:B------:R-:W-:Y:S02]  /*8110*/  UIADD3 UR12, UPT, UPT, UR43, 0x5200, URZ ;  /* 0x000052002b0c7890 */ /* 0x000fe4000fffe0ff */
[----:B------:R-:W-:Y:S01]  /*8120*/  UIADD3.X UR5, UPT, UPT, URZ, UR63, URZ, UP0, !UPT ;  /* 0x0000003fff057290 */ /* 0x000fe200087fe4ff */
[----:B------:R-:W-:Y:S01]  /*8130*/  UMOV UR14, UR50 ;  /* 0x00000032000e7c82 */ /* 0x000fe20008000000 */
[----:B------:R-:W-:Y:S01]  /*8140*/  UMOV UR15, UR36 ;  /* 0x00000024000f7c82 */ /* 0x000fe20008000000 */
[----:B------:R-:W-:Y:S02]  /*8150*/  UIADD3 UR9, UPT, UPT, UR49, 0xa0, URZ ;  /* 0x000000a031097890 */ /* 0x000fe4000fffe0ff */
[----:B------:R-:W-:Y:S01]  /*8160*/  UIADD3 UR8, UPT, UPT, UR43, 0x5a00, URZ ;  /* 0x00005a002b087890 */ /* 0x000fe2000fffe0ff */
[----:B------:R-:W-:Y:S03]  /*8170*/  UMOV UR10, UR50 ;  /* 0x00000032000a7c82 */ /* 0x000fe60008000000 */
[----:B------:R2:W-:Y:S01]  /*8180*/  UTMASTG.3D [UR12], [UR4] ;  /* 0x0000000c040073b5 */ /* 0x0005e20008010000 */
[----:B------:R-:W-:Y:S04]  /*8190*/  UMOV UR11, UR36 ;  /* 0x00000024000b7c82 */ /* 0x000fe80008000000 */
[----:B------:R2:W-:Y:S01]  /*81a0*/  UTMASTG.3D [UR8], [UR4] ;  /* 0x00000008040073b5 */ /* 0x0005e20008010000 */
[----:B------:R0:W-:Y:S01]  /*81b0*/  UTMACMDFLUSH ;  /* 0x00000000000079b7 */ /* 0x0001e20000000000 */
[----:B--2---:R-:W-:Y:S04]  /*81c0*/  DEPBAR.LE SB0, 0x1 ;  /* 0x000080400000791a */ /* 0x004fe80000000000 */
.L_x_126:
[----:B------:R-:W-:Y:S05]  /*81d0*/  BSYNC.RECONVERGENT B0 ;  /* 0x0000000000007941 */ /* 0x000fea0003800200 */
.L_x_125:
        /* <DEDUP_REMOVED lines=16> */
.L_x_130:
[----:B------:R-:W-:Y:S05]  /*82e0*/  BSYNC B0 ;  /* 0x0000000000007941 */ /* 0x000fea0003800000 */
.L_x_129:
        /* <DEDUP_REMOVED lines=17> */
.L_x_128:
[----:B------:R-:W-:Y:S05]  /*8400*/  BSYNC B1 ;  /* 0x0000000000017941 */ /* 0x000fea0003800000 */
.L_x_127:
        /* <DEDUP_REMOVED lines=21> */
.L_x_132:
        /* <DEDUP_REMOVED lines=17> */
[----:B------:R-:W-:Y:S01]  /*8670*/  ISETP.NE.AND P6, PT, R102, RZ, PT ;  /* 0x000000ff6600720c */ /* 0x000fe20003fc5270 */
[--C-:B------:R-:W-:Y:S01]  /*8680*/  HADD2.F32 R49, -RZ, R50.reuse.H0_H0 ;  /* 0x20000032ff317230 */ /* 0x100fe20000004100 */
[----:B----4-:R-:W-:Y:S01]  /*8690*/  F2FP.F16.E5M2.UNPACK_B R58, R76 ;  /* 0x0000004cff3a723e */ /* 0x010fe200020004ff */
[----:B------:R-:W-:Y:S01]  /*86a0*/  HADD2.F32 R50, -RZ, R50.H1_H1 ;  /* 0x30000032ff327230 */ /* 0x000fe20000004100 */
[----:B------:R-:W-:Y:S01]  /*86b0*/  F2FP.F16.E5M2.UNPACK_B R62, R77 ;  /* 0x0000004dff3e723e */ /* 0x000fe200020004ff */
[--C-:B------:R-:W-:Y:S01]  /*86c0*/  HADD2.F32 R53, -RZ, R54.reuse.H0_H0 ;  /* 0x20000036ff357230 */ /* 0x100fe20000004100 */
[----:B------:R-:W-:Y:S01]  /*86d0*/  F2FP.F16.E5M2.UNPACK_B R66, R78 ;  /* 0x0000004eff42723e */ /* 0x000fe200020004ff */
[----:B------:R-:W-:Y:S01]  /*86e0*/  HADD2.F32 R54, -RZ, R54.H1_H1 ;  /* 0x30000036ff367230 */ /* 0x000fe20000004100 */
[----:B------:R-:W-:Y:S01]  /*86f0*/  F2FP.F16.E5M2.UNPACK_B R70, R79 ;  /* 0x0000004fff46723e */ /* 0x000fe200020004ff */
[--C-:B------:R-:W-:Y:S01]  /*8700*/  HADD2.F32 R57, -RZ, R58.reuse.H0_H0 ;  /* 0x2000003aff397230 */ /* 0x100fe20000004100 */
[----:B------:R-:W-:Y:S01]  /*8710*/  F2FP.F16.E5M2.UNPACK_B R56, R75.H1 ;  /* 0x0000004bff38723e */ /* 0x000fe200030004ff */
[----:B------:R-:W-:Y:S01]  /*8720*/  HADD2.F32 R58, -RZ, R58.H1_H1 ;  /* 0x3000003aff3a7230 */ /* 0x000fe20000004100 */
[----:B------:R-:W-:Y:S01]  /*8730*/  F2FP.F16.E5M2.UNPACK_B R60, R76.H1 ;  /* 0x0000004cff3c723e */ /* 0x000fe200030004ff */
[--C-:B------:R-:W-:Y:S01]  /*8740*/  HADD2.F32 R61, -RZ, R62.reuse.H0_H0 ;  /* 0x2000003eff3d7230 */ /* 0x100fe20000004100 */
[----:B------:R-:W-:Y:S01]  /*8750*/  F2FP.F16.E5M2.UNPACK_B R64, R77.H1 ;  /* 0x0000004dff40723e */ /* 0x000fe200030004ff */
[----:B------:R-:W-:Y:S01]  /*8760*/  HADD2.F32 R62, -RZ, R62.H1_H1 ;  /* 0x3000003eff3e7230 */ /* 0x000fe20000004100 */
[----:B------:R-:W-:Y:S01]  /*8770*/  F2FP.F16.E5M2.UNPACK_B R68, R78.H1 ;  /* 0x0000004eff44723e */ /* 0x000fe200030004ff */
        /* <DEDUP_REMOVED lines=112> */
[----:B------:R-:W-:Y:S02]  /*8e80*/  UIADD3 UR4, UPT, UPT, UR43, 0x4200, URZ ;  /* 0x000042002b047890 */ /* 0x000fe4000fffe0ff */
[----:B------:R-:W-:Y:S01]  /*8e90*/  UIADD3 UR9, UPT, UPT, UR49, 0x40, URZ ;  /* 0x0000004031097890 */ /* 0x000fe2000fffe0ff */
[----:B------:R-:W-:Y:S01]  /*8ea0*/  UMOV UR10, UR50 ;  /* 0x00000032000a7c82 */ /* 0x000fe20008000000 */
[----:B------:R-:W-:Y:S02]  /*8eb0*/  UMOV UR11, UR36 ;  /* 0x00000024000b7c82 */ /* 0x000fe40008000000 */
[----:B------:R-:W-:Y:S01]  /*8ec0*/  MOV R96, UR4 ;  /* 0x0000000400607c02 */ /* 0x000fe20008000f00 */
[----:B------:R-:W-:Y:S02]  /*8ed0*/  UIADD3 UR4, UP0, UPT, UR62, 0x680, URZ ;  /* 0x000006803e047890 */ /* 0x000fe4000ff1e0ff */
[----:B------:R-:W-:Y:S01]  /*8ee0*/  UIADD3 UR13, UPT, UPT, UR49, 0xc0, URZ ;  /* 0x000000c0310d7890 */ /* 0x000fe2000fffe0ff */
[----:B------:R-:W-:Y:S01]  /*8ef0*/  R2UR UR8, R96 ;  /* 0x00000000600872ca */ /* 0x000fe200000e0000 */
[----:B------:R-:W-:Y:S02]  /*8f00*/  UIADD3.X UR5, UPT, UPT, URZ, UR63, URZ, UP0, !UPT ;  /* 0x0000003fff057290 */ /* 0x000fe400087fe4ff */
[----:B------:R-:W-:Y:S01]  /*8f10*/  UIADD3 UR12, UPT, UPT, UR43, 0x4a00, URZ ;  /* 0x00004a002b0c7890 */ /* 0x000fe2000fffe0ff */
[----:B------:R-:W-:Y:S01]  /*8f20*/  UMOV UR14, UR50 ;  /* 0x00000032000e7c82 */ /* 0x000fe20008000000 */
[----:B------:R-:W-:Y:S08]  /*8f30*/  UMOV UR15, UR36 ;  /* 0x00000024000f7c82 */ /* 0x000ff00008000000 */
[----:B------:R2:W-:Y:S01]  /*8f40*/  UTMASTG.3D [UR8], [UR4] ;  /* 0x00000008040073b5 */ /* 0x0005e20008010000 */
[----:B------:R2:W-:Y:S01]  /*8f50*/  UTMASTG.3D [UR12], [UR4] ;  /* 0x0000000c040073b5 */ /* 0x0005e20008010000 */
[----:B------:R0:W-:Y:S01]  /*8f60*/  UTMACMDFLUSH ;  /* 0x00000000000079b7 */ /* 0x0001e20000000000 */
[----:B--2---:R-:W-:Y:S04]  /*8f70*/  DEPBAR.LE SB0, 0x1 ;  /* 0x000080400000791a */ /* 0x004fe80000000000 */
.L_x_134:
[----:B------:R-:W-:Y:S05]  /*8f80*/  BSYNC.RECONVERGENT B0 ;  /* 0x0000000000007941 */ /* 0x000fea0003800200 */
.L_x_133:
        /* <DEDUP_REMOVED lines=16> */
.L_x_138:
[----:B------:R-:W-:Y:S05]  /*9090*/  BSYNC B0 ;  /* 0x0000000000007941 */ /* 0x000fea0003800000 */
.L_x_137:
        /* <DEDUP_REMOVED lines=17> */
.L_x_136:
[----:B------:R-:W-:Y:S05]  /*91b0*/  BSYNC B1 ;  /* 0x0000000000017941 */ /* 0x000fea0003800000 */
.L_x_135:
        /* <DEDUP_REMOVED lines=21> */
.L_x_140:
[----:B------:R-:W-:Y:S01]  /*9310*/  ISETP.NE.AND P0, PT, R97, RZ, PT ;  /* 0x000000ff6100720c */ /* 0x000fe20003f05270 */
[----:B------:R-:W-:Y:S05]  /*9320*/  WARPSYNC.ALL ;  /* 0x0000000000007948 */ /* 0x000fea0003800000 */
[----:B------:R-:W-:Y:S01]  /*9330*/  R2UR UR4, R39 ;  /* 0x00000000270472ca */ /* 0x000fe200000e0000 */
[----:B------:R-:W-:Y:S01]  /*9340*/  BSSY.RECONVERGENT B0, `(.L_x_141) ;  /* 0x000009f000007945 */ /* 0x000fe20003800200 */
[-C--:B---3--:R-:W-:Y:S02]  /*9350*/  F2FP.F16.E5M2.UNPACK_B R42, R72.reuse ;  /* 0x00000048ff2a723e */ /* 0x088fe400020004ff */
[----:B------:R-:W-:Y:S02]  /*9360*/  F2FP.F16.E5M2.UNPACK_B R72, R72.H1 ;  /* 0x00000048ff48723e */ /* 0x000fe400030004ff */
[-C--:B------:R-:W-:Y:S01]  /*9370*/  F2FP.F16.E5M2.UNPACK_B R46, R73.reuse ;  /* 0x00000049ff2e723e */ /* 0x080fe200020004ff */
[--C-:B------:R-:W-:Y:S01]  /*9380*/  HADD2.F32 R40, -RZ, R42.reuse.H0_H0 ;  /* 0x2000002aff287230 */ /* 0x100fe20000004100 */
[----:B------:R-:W-:Y:S01]  /*9390*/  F2FP.F16.E5M2.UNPACK_B R73, R73.H1 ;  /* 0x00000049ff49723e */ /* 0x000fe200030004ff */
[----:B------:R-:W-:Y:S01]  /*93a0*/  HADD2.F32 R42, -RZ, R42.H1_H1 ;  /* 0x3000002aff2a7230 */ /* 0x000fe20000004100 */
[-C--:B------:R-:W-:Y:S01]  /*93b0*/  F2FP.F16.E5M2.UNPACK_B R50, R74.reuse ;  /* 0x0000004aff32723e */ /* 0x080fe200020004ff */
[----:B------:R-:W-:Y:S01]  /*93c0*/  HADD2.F32 R43, -RZ, R72.H0_H0 ;  /* 0x20000048ff2b7230 */ /* 0x000fe20000004100 */
[----:B------:R-:W-:Y:S01]  /*93d0*/  F2FP.F16.E5M2.UNPACK_B R74, R74.H1 ;  /* 0x0000004aff4a723e */ /* 0x000fe200030004ff */
[----:B------:R-:W2:Y:S01]  /*93e0*/  LDTM.x32 R4, tmem[UR4+0x60] ;  /* 0x00006004000479ee */ /* 0x000ea200082c0000 */
[----:B------:R-:W-:Y:S01]  /*93f0*/  NOP ;  /* 0x0000000000007918 */ /* 0x000fe20000000000 */
[----:B------:R-:W-:Y:S01]  /*9400*/  IADD3 R90, PT, PT, R90, 0xe0, RZ ;  /* 0x000000e05a5a7810 */ /* 0x000fe20007ffe0ff */
[--C-:B------:R-:W-:Y:S01]  /*9410*/  HADD2.F32 R45, -RZ, R46.reuse.H0_H0 ;  /* 0x2000002eff2d7230 */ /* 0x100fe20000004100 */
[----:B------:R-:W-:Y:S01]  /*9420*/  F2FP.F16.E5M2.UNPACK_B R54, R75 ;  /* 0x0000004bff36723e */ /* 0x000fe200020004ff */
[----:B------:R-:W-:Y:S01]  /*9430*/  HADD2.F32 R46, -RZ, R46.H1_H1 ;  /* 0x3000002eff2e7230 */ /* 0x000fe20000004100 */
[----:B------:R-:W-:Y:S01]  /*9440*/  LOP3.LUT R90, R90, 0xfefffff8, RZ, 0xc0, !PT ;  /* 0xfefffff85a5a7812 */ /* 0x000fe200078ec0ff */
[--C-:B------:R-:W-:Y:S01]  /*9450*/  HADD2.F32 R49, -RZ, R50.reuse.H0_H0 ;  /* 0x20000032ff317230 */ /* 0x100fe20000004100 */
[----:B----4-:R-:W-:Y:S01]  /*9460*/  F2FP.F16.E5M2.UNPACK_B R58, R76 ;  /* 0x0000004cff3a723e */ /* 0x010fe200020004ff */
[----:B------:R-:W-:Y:S01]  /*9470*/  HADD2.F32 R50, -RZ, R50.H1_H1 ;  /* 0x30000032ff327230 */ /* 0x000fe20000004100 */
[----:B--2---:R2:W-:Y:S01]  /*9480*/  SYNCS.ARRIVE.TRANS64.RED.A1T0 RZ, [R90+URZ], RZ ;  /* 0x000000ff5aff79a7 */ /* 0x0045e200081004ff */
[--C-:B------:R-:W-:Y:S01]  /*9490*/  HADD2.F32 R53, -RZ, R54.reuse.H0_H0 ;  /* 0x20000036ff357230 */ /* 0x100fe20000004100 */
[-C--:B------:R-:W-:Y:S01]  /*94a0*/  F2FP.F16.E5M2.UNPACK_B R62, R77.reuse ;  /* 0x0000004dff3e723e */ /* 0x080fe200020004ff */
[----:B------:R-:W-:Y:S01]  /*94b0*/  HADD2.F32 R54, -RZ, R54.H1_H1 ;  /* 0x30000036ff367230 */ /* 0x000fe20000004100 */
[----:B------:R-:W-:Y:S01]  /*94c0*/  F2FP.F16.E5M2.UNPACK_B R77, R77.H1 ;  /* 0x0000004dff4d723e */ /* 0x000fe200030004ff */
        /* <DEDUP_REMOVED lines=8> */
[----:B------:R-:W-:Y:S02]  /*9550*/  HADD2.F32 R64, -RZ, R77.H1_H1 ;  /* 0x3000004dff407230 */ /* 0x000fe40000004100 */
[C---:B------:R-:W-:Y:S01]  /*9560*/  FMUL R4, R38.reuse, R4 ;  /* 0x0000000426047220 */ /* 0x040fe20000400000 */
        /* <DEDUP_REMOVED lines=13> */
[--C-:B------:R-:W-:Y:S02]  /*9640*/  HADD2.F32 R65, -RZ, R66.reuse.H0_H0 ;  /* 0x20000042ff417230 */ /* 0x100fe40000004100 */
[C---:B------:R-:W-:Y:S01]  /*9650*/  FMUL R24, R38.reuse, R28 ;  /* 0x0000001c26187220 */ /* 0x040fe20000400000 */
[----:B------:R-:W-:Y:S02]  /*9660*/  HADD2.F32 R66, -RZ, R66.H1_H1 ;  /* 0x30000042ff427230 */ /* 0x000fe40000004100 */
[C---:B------:R-:W-:Y:S01]  /*9670*/  FMUL R25, R38.reuse, R29 ;  /* 0x0000001d26197220 */ /* 0x040fe20000400000 */
[--C-:B------:R-:W-:Y:S02]  /*9680*/  HADD2.F32 R69, -RZ, R70.reuse.H0_H0 ;  /* 0x20000046ff457230 */ /* 0x100fe40000004100 */
[C---:B------:R-:W-:Y:S01]  /*9690*/  FMUL R28, R38.reuse, R32 ;  /* 0x00000020261c7220 */ /* 0x040fe20000400000 */
[----:B------:R-:W-:Y:S02]  /*96a0*/  HADD2.F32 R70, -RZ, R70.H1_H1 ;  /* 0x30000046ff467230 */ /* 0x000fe40000004100 */
[C---:B------:R-:W-:Y:S01]  /*96b0*/  FMUL R29, R38.reuse, R33 ;  /* 0x00000021261d7220 */ /* 0x040fe20000400000 */
        /* <DEDUP_REMOVED lines=11> */
[C---:B------:R-:W-:Y:S01]  /*9770*/  FMUL R11, R38.reuse, R11 ;  /* 0x0000000b260b7220 */ /* 0x040fe20000400000 */
[----:B------:R-:W-:Y:S01]  /*9780*/  F2FP.F16.E5M2.UNPACK_B R78, R78.H1 ;  /* 0x0000004eff4e723e */ /* 0x000fe200030004ff */
[--C-:B------:R-:W-:Y:S01]  /*9790*/  HADD2.F32 R51, -RZ, R74.reuse.H0_H0 ;  /* 0x2000004aff337230 */ /* 0x100fe20000004100 */
[----:B------:R-:W-:Y:S01]  /*97a0*/  F2FP.SATFINITE.E5M2.F32.PACK_AB_MERGE_C R100, R7, R6, RZ ;  /* 0x000000060764723e */ /* 0x000fe200048060ff */
[C---:B------:R-:W-:Y:S01]  /*97b0*/  FFMA R11, R41.reuse, R48, R11 ;  /* 0x00000030290b7223 */ /* 0x040fe2000000000b */
[C---:B------:R-:W-:Y:S01]  /*97c0*/  FFMA R12, R41.reuse, R49, R12 ;  /* 0x00000031290c7223 */ /* 0x040fe2000000000c */
[----:B------:R-:W-:Y:S01]  /*97d0*/  FFMA R13, R41, R50, R13 ;  /* 0x00000032290d7223 */ /* 0x000fe2000000000d */
[----:B------:R-:W-:Y:S01]  /*97e0*/  F2FP.SATFINITE.E5M2.F32.PACK_AB_MERGE_C R100, R5, R4, R100 ;  /* 0x000000040564723e */ /* 0x000fe20004806064 */
        /* <DEDUP_REMOVED lines=21> */
[----:B------:R-:W-:Y:S02]  /*9940*/  HADD2.F32 R62, -RZ, R77.H0_H0 ;  /* 0x2000004dff3e7230 */ /* 0x000fe40000004100 */
[C---:B------:R-:W-:Y:S01]  /*9950*/  FFMA R22, R41.reuse, R59, R22 ;  /* 0x0000003b29167223 */ /* 0x040fe20000000016 */
[C---:B------:R-:W-:Y:S01]  /*9960*/  FMUL R3, R38.reuse, R26 ;  /* 0x0000001a26037220 */ /* 0x040fe20000400000 */
[C---:B------:R-:W-:Y:S01]  /*9970*/  FFMA R23, R41.reuse, R60, R23 ;  /* 0x0000003c29177223 */ /* 0x040fe20000000017 */
[C---:B------:R-:W-:Y:S01]  /*9980*/  FMUL R27, R38.reuse, R27 ;  /* 0x0000001b261b7220 */ /* 0x040fe20000400000 */
[C---:B------:R-:W-:Y:S01]  /*9990*/  FFMA R0, R41.reuse, R61, R0 ;  /* 0x0000003d29007223 */ /* 0x040fe20000000000 */
[----:B------:R-:W-:Y:S01]  /*99a0*/  F2FP.F16.E5M2.UNPACK_B R79, R79.H1 ;  /* 0x0000004fff4f723e */ /* 0x000fe200030004ff */
        /* <DEDUP_REMOVED lines=23> */
[----:B-1----:R-:W-:Y:S02]  /*9b20*/  F2FP.SATFINITE.E5M2.F32.PACK_AB_MERGE_C R104, R23, R22, RZ ;  /* 0x000000161768723e */ /* 0x002fe400048060ff */
        /* <DEDUP_REMOVED lines=8> */
[----:B------:R-:W-:Y:S03]  /*9bb0*/  IADD3 R36, PT, PT, R36, 0x1, RZ ;  /* 0x0000000124247810 */ /* 0x000fe60007ffe0ff */
[----:B------:R2:W-:Y:S01]  /*9bc0*/  STS.128 [R99+0x5200], R104 ;  /* 0x0052006863007388 */ /* 0x0005e20000000c00 */
[----:B------:R-:W-:Y:S01]  /*9bd0*/  @!PT LDS RZ, [RZ] ;  /* 0x00000000fffff984 */ /* 0x000fe20000000800 */
[----:B------:R-:W-:Y:S01]  /*9be0*/  @!PT LDS RZ, [RZ] ;  /* 0x00000000fffff984 */ /* 0x000fe20000000800 */
[----:B------:R-:W-:Y:S01]  /*9bf0*/  @!PT LDS RZ, [RZ] ;  /* 0x00000000fffff984 */ /* 0x000fe20000000800 */
[----:B------:R-:W-:Y:S01]  /*9c00*/  @!PT LDS RZ, [RZ] ;  /* 0x00000000fffff984 */ /* 0x000fe20000000800 */
[----:B------:R1:W-:Y:S07]  /*9c10*/  MEMBAR.ALL.CTA ;  /* 0x0000000000007992 */ /* 0x0003ee0000008000 */
[----:B-1----:R-:W1:Y:S02]  /*9c20*/  FENCE.VIEW.ASYNC.S ;  /* 0x00000000000073c6 */ /* 0x002e640000000000 */
[----:B-1----:R-:W-:Y:S06]  /*9c30*/  BAR.SYNC.DEFER_BLOCKING 0x1, 0x80 ;  /* 0x0042000000007b1d */ /* 0x002fec0000010000 */
        /* <DEDUP_REMOVED lines=14> */
[----:B-1----:R-:W-:Y:S04]  /*9d20*/  DEPBAR.LE SB0, 0x1 ;  /* 0x000080400000791a */ /* 0x002fe80000000000 */
.L_x_142:
[----:B------:R-:W-:Y:S05]  /*9d30*/  BSYNC.RECONVERGENT B0 ;  /* 0x0000000000007941 */ /* 0x000fea0003800200 */
.L_x_141:
[----:B------:R-:W-:Y:S01]  /*9d40*/  R2UR UR4, R88 ;  /* 0x00000000580472ca */ /* 0x000fe200000e0000 */
[----:B------:R-:W-:Y:S01]  /*9d50*/  BAR.SYNC.DEFER_BLOCKING 0x1, 0x80 ;  /* 0x0042000000007b1d */ /* 0x000fe20000010000 */
[----:B------:R-:W-:Y:S01]  /*9d60*/  ISETP.NE.AND P0, PT, R91, 0x2, PT ;  /* 0x000000025b00780c */ /* 0x000fe20003f05270 */
[----:B------:R-:W-:Y:S01]  /*9d70*/  UISETP.NE.AND UP0, UPT, UR44, URZ, UPT ;  /* 0x000000ff2c00728c */ /* 0x000fe2000bf05270 */
[----:B------:R-:W-:Y:S01]  /*9d80*/  ISETP.NE.AND P1, PT, R36, 0x4, PT ;  /* 0x000000042400780c */ /* 0x000fe20003f25270 */
[----:B------:R-:W-:Y:S01]  /*9d90*/  UIADD3 UR32, UPT, UPT, UR37, UR59, URZ ;  /* 0x0000003b25207290 */ /* 0x000fe2000fffe0ff */
[----:B------:R-:W-:Y:S02]  /*9da0*/  SEL R3, RZ, 0x1, P0 ;  /* 0x00000001ff037807 */ /* 0x000fe40000000000 */
[----:B------:R-:W-:Y:S02]  /*9db0*/  SEL R0, RZ, 0x1, P1 ;  /* 0x00000001ff007807 */ /* 0x000fe40000800000 */
[----:B------:R-:W-:Y:S02]  /*9dc0*/  LOP3.LUT R94, R94, R3, RZ, 0x3c, !PT ;  /* 0x000000035e5e7212 */ /* 0x000fe400078e3cff */
[----:B------:R-:W-:Y:S01]  /*9dd0*/  LOP3.LUT R95, R95, R0, RZ, 0x3c, !PT ;  /* 0x000000005f5f7212 */ /* 0x000fe200078e3cff */
[----:B------:R-:W-:Y:S01]  /*9de0*/  UIADD3 UR20, UPT, UPT, UR38, UR4, URZ ;  /* 0x0000000426147290 */ /* 0x000fe2000fffe0ff */
[----:B------:R-:W-:Y:S02]  /*9df0*/  SEL R91, R91, RZ, P0 ;  /* 0x000000ff5b5b7207 */ /* 0x000fe40000000000 */
[----:B------:R-:W-:Y:S01]  /*9e00*/  SEL R36, R36, RZ, P1 ;  /* 0x000000ff24247207 */ /* 0x000fe20000800000 */
[----:B------:R-:W-:Y:S01]  /*9e10*/  UMOV UR36, UR58 ;  /* 0x0000003a00247c82 */ /* 0x000fe20008000000 */
[----:B------:R-:W-:Y:S07]  /*9e20*/  BRA.U UP0, `(.L_x_143) ;  /* 0xffffffb900ac7547 */ /* 0x000fee000b83ffff */
[----:B------:R-:W-:Y:S05]  /*9e30*/  EXIT ;  /* 0x000000000000794d */ /* 0x000fea0003800000 */
.L_x_24:
[----:B-1----:R1:W2:Y:S02]  /*9e40*/  SYNCS.PHASECHK.TRANS64.TRYWAIT P0, [R0+URZ+0x110], R3 ;  /* 0x00011003000075a7 */ /* 0x0022a400080011ff */
[----:B--2---:R-:W-:Y:S05]  /*9e50*/  @!P0 NANOSLEEP.SYNCS 0x989680 ;  /* 0x009896800000895d */ /* 0x004fea0003900000 */
[----:B------:R-:W2:Y:S02]  /*9e60*/  @!P0 SYNCS.PHASECHK.TRANS64 P0, [R0+URZ+0x110], R3 ;  /* 0x00011003000085a7 */ /* 0x000ea400080010ff */
[----:B--2---:R-:W-:Y:S05]  /*9e70*/  @!P0 BRA `(.L_x_24) ;  /* 0xfffffffc00f08947 */ /* 0x004fea000383ffff */
[----:B------:R-:W-:Y:S05]  /*9e80*/  BRA `(.L_x_144) ;  /* 0xffffff7800f07947 */ /* 0x000fea000383ffff */
.L_x_27:
[----:B-1----:R-:W-:-:S07]  /*9e90*/  MOV R0, UR33 ;  /* 0x0000002100007c02 */ /* 0x002fce0008000f00 */
.L_x_145:
[----:B-1----:R1:W2:Y:S02]  /*9ea0*/  SYNCS.PHASECHK.TRANS64.TRYWAIT P0, [R0+URZ+0x28], R3 ;  /* 0x00002803000075a7 */ /* 0x0022a400080011ff */
[----:B--2---:R-:W-:Y:S05]  /*9eb0*/  @!P0 NANOSLEEP.SYNCS 0x989680 ;  /* 0x009896800000895d */ /* 0x004fea0003900000 */
[----:B------:R-:W2:Y:S02]  /*9ec0*/  @!P0 SYNCS.PHASECHK.TRANS64 P0, [R0+URZ+0x28], R3 ;  /* 0x00002803000085a7 */ /* 0x000ea400080010ff */
[----:B--2---:R-:W-:Y:S05]  /*9ed0*/  @!P0 BRA `(.L_x_145) ;  /* 0xfffffffc00f08947 */ /* 0x004fea000383ffff */
[----:B------:R-:W-:Y:S05]  /*9ee0*/  BRA `(.L_x_26) ;  /* 0xffffff7c00407947 */ /* 0x000fea000383ffff */
.L_x_34:
[----:B-1----:R-:W-:-:S07]  /*9ef0*/  MOV R0, UR17 ;  /* 0x0000001100007c02 */ /* 0x002fce0008000f00 */
.L_x_146:
[----:B-1----:R1:W2:Y:S02]  /*9f00*/  SYNCS.PHASECHK.TRANS64.TRYWAIT P0, [R0+URZ+0x28], R3 ;  /* 0x00002803000075a7 */ /* 0x0022a400080011ff */
[----:B--2---:R-:W-:Y:S05]  /*9f10*/  @!P0 NANOSLEEP.SYNCS 0x989680 ;  /* 0x009896800000895d */ /* 0x004fea0003900000 */
[----:B------:R-:W2:Y:S02]  /*9f20*/  @!P0 SYNCS.PHASECHK.TRANS64 P0, [R0+URZ+0x28], R3 ;  /* 0x00002803000085a7 */ /* 0x000ea400080010ff */
[----:B--2---:R-:W-:Y:S05]  /*9f30*/  @!P0 BRA `(.L_x_146) ;  /* 0xfffffffc00f08947 */ /* 0x004fea000383ffff */
[----:B------:R-:W-:Y:S05]  /*9f40*/  BRA `(.L_x_33) ;  /* 0xffffff8000007947 */ /* 0x000fea000383ffff */
.L_x_39:
[----:B-1----:R1:W2:Y:S02]  /*9f50*/  SYNCS.PHASECHK.TRANS64.TRYWAIT P0, [R3+URZ+0xa0], R0 ;  /* 0x0000a000030075a7 */ /* 0x0022a400080011ff */
[----:B--2---:R-:W-:Y:S05]  /*9f60*/  @!P0 NANOSLEEP.SYNCS 0x989680 ;  /* 0x009896800000895d */ /* 0x004fea0003900000 */
[----:B------:R-:W2:Y:S02]  /*9f70*/  @!P0 SYNCS.PHASECHK.TRANS64 P0, [R3+URZ+0xa0], R0 ;  /* 0x0000a000030085a7 */ /* 0x000ea400080010ff */
[----:B--2---:R-:W-:Y:S05]  /*9f80*/  @!P0 BRA `(.L_x_39) ;  /* 0xfffffffc00f08947 */ /* 0x004fea000383ffff */
[----:B------:R-:W-:Y:S05]  /*9f90*/  BRA `(.L_x_147) ;  /* 0xffffff8000a47947 */ /* 0x000fea000383ffff */
.L_x_43:
[----:B-1----:R-:W-:-:S07]  /*9fa0*/  MOV R0, UR4 ;  /* 0x0000000400007c02 */ /* 0x002fce0008000f00 */
.L_x_148:
[----:B-1----:R1:W2:Y:S02]  /*9fb0*/  SYNCS.PHASECHK.TRANS64.TRYWAIT P0, [R0+URZ], R3 ;  /* 0x00000003000075a7 */ /* 0x0022a400080011ff */
[----:B--2---:R-:W-:Y:S05]  /*9fc0*/  @!P0 NANOSLEEP.SYNCS 0x989680 ;  /* 0x009896800000895d */ /* 0x004fea0003900000 */
[----:B------:R-:W2:Y:S02]  /*9fd0*/  @!P0 SYNCS.PHASECHK.TRANS64 P0, [R0+URZ], R3 ;  /* 0x00000003000085a7 */ /* 0x000ea400080010ff */
[----:B--2---:R-:W-:Y:S05]  /*9fe0*/  @!P0 BRA `(.L_x_148) ;  /* 0xfffffffc00f08947 */ /* 0x004fea000383ffff */
[----:B------:R-:W-:Y:S05]  /*9ff0*/  BRA `(.L_x_149) ;  /* 0xffffff88004c7947 */ /* 0x000fea000383ffff */
.L_x_44:
[----:B------:R-:W-:-:S07]  /*a000*/  MOV R0, UR5 ;  /* 0x0000000500007c02 */ /* 0x000fce0008000f00 */
.L_x_150:
[----:B-1----:R1:W2:Y:S02]  /*a010*/  SYNCS.PHASECHK.TRANS64.TRYWAIT P0, [R0+URZ], R3 ;  /* 0x00000003000075a7 */ /* 0x0022a400080011ff */
[----:B--2---:R-:W-:Y:S05]  /*a020*/  @!P0 NANOSLEEP.SYNCS 0x989680 ;  /* 0x009896800000895d */ /* 0x004fea0003900000 */
[----:B------:R-:W2:Y:S02]  /*a030*/  @!P0 SYNCS.PHASECHK.TRANS64 P0, [R0+URZ], R3 ;  /* 0x00000003000085a7 */ /* 0x000ea400080010ff */
[----:B--2---:R-:W-:Y:S05]  /*a040*/  @!P0 BRA `(.L_x_150) ;  /* 0xfffffffc00f08947 */ /* 0x004fea000383ffff */
[----:B------:R-:W-:Y:S05]  /*a050*/  BRA `(.L_x_151) ;  /* 0xffffff8800587947 */ /* 0x000fea000383ffff */
.L_x_45:
[----:B------:R-:W-:-:S07]  /*a060*/  MOV R0, UR5 ;  /* 0x0000000500007c02 */ /* 0x000fce0008000f00 */
.L_x_152:
[----:B-1----:R1:W2:Y:S02]  /*a070*/  SYNCS.PHASECHK.TRANS64.TRYWAIT P0, [R0+URZ], R3 ;  /* 0x00000003000075a7 */ /* 0x0022a400080011ff */
[----:B--2---:R-:W-:Y:S05]  /*a080*/  @!P0 NANOSLEEP.SYNCS 0x989680 ;  /* 0x009896800000895d */ /* 0x004fea0003900000 */
[----:B------:R-:W2:Y:S02]  /*a090*/  @!P0 SYNCS.PHASECHK.TRANS64 P0, [R0+URZ], R3 ;  /* 0x00000003000085a7 */ /* 0x000ea400080010ff */
[----:B--2---:R-:W-:Y:S05]  /*a0a0*/  @!P0 BRA `(.L_x_152) ;  /* 0xfffffffc00f08947 */ /* 0x004fea000383ffff */
[----:B------:R-:W-:Y:S05]  /*a0b0*/  BRA `(.L_x_153) ;  /* 0xffffff8800647947 */ /* 0x000fea000383ffff */
.L_x_46:
[----:B------:R-:W-:-:S07]  /*a0c0*/  MOV R0, UR5 ;  /* 0x0000000500007c02 */ /* 0x000fce0008000f00 */
.L_x_154:
[----:B-1----:R1:W2:Y:S02]  /*a0d0*/  SYNCS.PHASECHK.TRANS64.TRYWAIT P0, [R0+URZ], R3 ;  /* 0x00000003000075a7 */ /* 0x0022a400080011ff */
[----:B--2---:R-:W-:Y:S05]  /*a0e0*/  @!P0 NANOSLEEP.SYNCS 0x989680 ;  /* 0x009896800000895d */ /* 0x004fea0003900000 */
[----:B------:R-:W2:Y:S02]  /*a0f0*/  @!P0 SYNCS.PHASECHK.TRANS64 P0, [R0+URZ], R3 ;  /* 0x00000003000085a7 */ /* 0x000ea400080010ff */
[----:B--2---:R-:W-:Y:S05]  /*a100*/  @!P0 BRA `(.L_x_154) ;  /* 0xfffffffc00f08947 */ /* 0x004fea000383ffff */
[----:B------:R-:W-:Y:S05]  /*a110*/  BRA `(.L_x_155) ;  /* 0xffffff8800707947 */ /* 0x000fea000383ffff */
.L_x_49:
[----:B-1----:R1:W2:Y:S02]  /*a120*/  SYNCS.PHASECHK.TRANS64.TRYWAIT P0, [R2+URZ+0x100], R5 ;  /* 0x00010005020075a7 */ /* 0x0022a400080011ff */
[----:B--2---:R-:W-:Y:S05]  /*a130*/  @!P0 NANOSLEEP.SYNCS 0x989680 ;  /* 0x009896800000895d */ /* 0x004fea0003900000 */
[----:B------:R-:W2:Y:S02]  /*a140*/  @!P0 SYNCS.PHASECHK.TRANS64 P0, [R2+URZ+0x100], R5 ;  /* 0x00010005020085a7 */ /* 0x000ea400080010ff */
[----:B--2---:R-:W-:Y:S05]  /*a150*/  @!P0 BRA `(.L_x_49) ;  /* 0xfffffffc00f08947 */ /* 0x004fea000383ffff */
[----:B------:R-:W-:Y:S05]  /*a160*/  BRA `(.L_x_156) ;  /* 0xffffff8800cc7947 */ /* 0x000fea000383ffff */
.L_x_50:
[----:B------:R-:W-:-:S07]  /*a170*/  MOV R2, UR4 ;  /* 0x0000000400027c02 */ /* 0x000fce0008000f00 */
.L_x_157:
[----:B-1----:R1:W2:Y:S02]  /*a180*/  SYNCS.PHASECHK.TRANS64.TRYWAIT P0, [R2+URZ+0xb0], R5 ;  /* 0x0000b005020075a7 */ /* 0x0022a400080011ff */
[----:B--2---:R-:W-:Y:S05]  /*a190*/  @!P0 NANOSLEEP.SYNCS 0x989680 ;  /* 0x009896800000895d */ /* 0x004fea0003900000 */
[----:B------:R-:W2:Y:S02]  /*a1a0*/  @!P0 SYNCS.PHASECHK.TRANS64 P0, [R2+URZ+0xb0], R5 ;  /* 0x0000b005020085a7 */ /* 0x000ea400080010ff */
[----:B--2---:R-:W-:Y:S05]  /*a1b0*/  @!P0 BRA `(.L_x_157) ;  /* 0xfffffffc00f08947 */ /* 0x004fea000383ffff */
[----:B------:R-:W-:Y:S05]  /*a1c0*/  BRA `(.L_x_158) ;  /* 0xffffff8800dc7947 */ /* 0x000fea000383ffff */
.L_x_51:
[----:B-1----:R1:W2:Y:S02]  /*a1d0*/  SYNCS.PHASECHK.TRANS64.TRYWAIT P1, [R2+URZ+0xa0], R5 ;  /* 0x0000a005020075a7 */ /* 0x0022a400080211ff */
[----:B--2---:R-:W-:Y:S05]  /*a1e0*/  @!P1 NANOSLEEP.SYNCS 0x989680 ;  /* 0x009896800000995d */ /* 0x004fea0003900000 */
[----:B------:R-:W2:Y:S02]  /*a1f0*/  @!P1 SYNCS.PHASECHK.TRANS64 P1, [R2+URZ+0xa0], R5 ;  /* 0x0000a005020095a7 */ /* 0x000ea400080210ff */
[----:B--2---:R-:W-:Y:S05]  /*a200*/  @!P1 BRA `(.L_x_51) ;  /* 0xfffffffc00f09947 */ /* 0x004fea000383ffff */
[----:B------:R-:W-:Y:S05]  /*a210*/  BRA `(.L_x_159) ;  /* 0xffffff8c000c7947 */ /* 0x000fea000383ffff */
.L_x_54:
[----:B------:R-:W-:-:S07]  /*a220*/  MOV R0, UR4 ;  /* 0x0000000400007c02 */ /* 0x000fce0008000f00 */
.L_x_160:
[----:B-1----:R1:W2:Y:S02]  /*a230*/  SYNCS.PHASECHK.TRANS64.TRYWAIT P0, [R0+URZ+0xb0], R3 ;  /* 0x0000b003000075a7 */ /* 0x0022a400080011ff */
[----:B--2---:R-:W-:Y:S05]  /*a240*/  @!P0 NANOSLEEP.SYNCS 0x989680 ;  /* 0x009896800000895d */ /* 0x004fea0003900000 */
[----:B------:R-:W2:Y:S02]  /*a250*/  @!P0 SYNCS.PHASECHK.TRANS64 P0, [R0+URZ+0xb0], R3 ;  /* 0x0000b003000085a7 */ /* 0x000ea400080010ff */
[----:B--2---:R-:W-:Y:S05]  /*a260*/  @!P0 BRA `(.L_x_160) ;  /* 0xfffffffc00f08947 */ /* 0x004fea000383ffff */
[----:B------:R-:W-:Y:S05]  /*a270*/  BRA `(.L_x_53) ;  /* 0xffffff8c00607947 */ /* 0x000fea000383ffff */
.L_x_63:
[----:B-1----:R-:W-:-:S04]  /*a280*/  MOV R0, UR5 ;  /* 0x0000000500007c02 */ /* 0x002fc80008000f00 */
[----:B------:R1:W2:Y:S03]  /*a290*/  SYNCS.PHASECHK.TRANS64.TRYWAIT P0, [R0+URZ+0x8], R7 ;  /* 0x00000807000075a7 */ /* 0x0002a600080011ff */
[----:B--2---:R-:W-:Y:S05]  /*a2a0*/  @!P0 NANOSLEEP.SYNCS 0x989680 ;  /* 0x009896800000895d */ /* 0x004fea0003900000 */
[----:B------:R-:W2:Y:S02]  /*a2b0*/  @!P0 SYNCS.PHASECHK.TRANS64 P0, [R0+URZ+0x8], R7 ;  /* 0x00000807000085a7 */ /* 0x000ea400080010ff */
[----:B--2---:R-:W-:Y:S05]  /*a2c0*/  @!P0 BRA `(.L_x_63) ;  /* 0xfffffffc00ec8947 */ /* 0x004fea000383ffff */
[----:B------:R-:W-:Y:S05]  /*a2d0*/  BRA `(.L_x_62) ;  /* 0xffffff9000147947 */ /* 0x000fea000383ffff */
.L_x_65:
[----:B------:R-:W-:Y:S01]  /*a2e0*/  BSSY B0, `(.L_x_161) ;  /* 0x0000006000007945 */ /* 0x000fe20003800000 */
[----:B------:R-:W-:-:S07]  /*a2f0*/  MOV R15, 0xffffffff ;  /* 0xffffffff000f7802 */ /* 0x000fce0000000f00 */
[----:B-1---5:R-:W-:Y:S05]  /*a300*/  WARPSYNC.COLLECTIVE R15, `(.L_x_162) ;  /* 0x000000000f0c7348 */ /* 0x022fea0003c00000 */
[----:B------:R-:W-:Y:S02]  /*a310*/  ELECT P6, UR79, PT ;  /* 0x00000000004f782f */ /* 0x000fe400038c0000 */
[----:B------:R-:W-:Y:S01]  /*a320*/  MOV R14, UR79 ;  /* 0x0000004f000e7c02 */ /* 0x000fe20008000f00 */
[----:B-1---5:R-:W-:Y:S10]  /*a330*/  ENDCOLLECTIVE ;  /* 0x000000000000791b */ /* 0x022ff40003800000 */
.L_x_162:
[----:B------:R-:W-:Y:S05]  /*a340*/  BSYNC B0 ;  /* 0x0000000000007941 */ /* 0x000fea0003800000 */
.L_x_161:
[----:B------:R-:W-:Y:S05]  /*a350*/  BRA `(.L_x_163) ;  /* 0xffffff9000447947 */ /* 0x000fea000383ffff */
.L_x_67:
[----:B-1----:R-:W-:-:S04]  /*a360*/  MOV R0, UR5 ;  /* 0x0000000500007c02 */ /* 0x002fc80008000f00 */
[----:B------:R1:W2:Y:S03]  /*a370*/  SYNCS.PHASECHK.TRANS64.TRYWAIT P0, [R0+URZ+0x8], R5 ;  /* 0x00000805000075a7 */ /* 0x0002a600080011ff */
[----:B--2---:R-:W-:Y:S05]  /*a380*/  @!P0 NANOSLEEP.SYNCS 0x989680 ;  /* 0x009896800000895d */ /* 0x004fea0003900000 */
[----:B------:R-:W2:Y:S02]  /*a390*/  @!P0 SYNCS.PHASECHK.TRANS64 P0, [R0+URZ+0x8], R5 ;  /* 0x00000805000085a7 */ /* 0x000ea400080010ff */
[----:B--2---:R-:W-:Y:S05]  /*a3a0*/  @!P0 BRA `(.L_x_67) ;  /* 0xfffffffc00ec8947 */ /* 0x004fea000383ffff */
[----:B------:R-:W-:Y:S05]  /*a3b0*/  BRA `(.L_x_66) ;  /* 0xffffff9000487947 */ /* 0x000fea000383ffff */
.L_x_68:
[----:B-1----:R1:W2:Y:S02]  /*a3c0*/  SYNCS.PHASECHK.TRANS64.TRYWAIT P0, [R0+URZ+0xa0], R5 ;  /* 0x0000a005000075a7 */ /* 0x0022a400080011ff */
[----:B--2---:R-:W-:Y:S05]  /*a3d0*/  @!P0 NANOSLEEP.SYNCS 0x989680 ;  /* 0x009896800000895d */ /* 0x004fea0003900000 */
[----:B------:R-:W2:Y:S02]  /*a3e0*/  @!P0 SYNCS.PHASECHK.TRANS64 P0, [R0+URZ+0xa0], R5 ;  /* 0x0000a005000085a7 */ /* 0x000ea400080010ff */
[----:B--2---:R-:W-:Y:S05]  /*a3f0*/  @!P0 BRA `(.L_x_68) ;  /* 0xfffffffc00f08947 */ /* 0x004fea000383ffff */
[----:B------:R-:W-:Y:S05]  /*a400*/  BRA `(.L_x_164) ;  /* 0xffffff94001c7947 */ /* 0x000fea000383ffff */
.L_x_70:
[----:B------:R-:W-:-:S07]  /*a410*/  MOV R0, UR19 ;  /* 0x0000001300007c02 */ /* 0x000fce0008000f00 */
.L_x_165:
[----:B-1----:R1:W2:Y:S02]  /*a420*/  SYNCS.PHASECHK.TRANS64.TRYWAIT P0, [R0+URZ+0xe0], R5 ;  /* 0x0000e005000075a7 */ /* 0x0022a400080011ff */
[----:B--2---:R-:W-:Y:S05]  /*a430*/  @!P0 NANOSLEEP.SYNCS 0x989680 ;  /* 0x009896800000895d */ /* 0x004fea0003900000 */
[----:B------:R-:W2:Y:S02]  /*a440*/  @!P0 SYNCS.PHASECHK.TRANS64 P0, [R0+URZ+0xe0], R5 ;  /* 0x0000e005000085a7 */ /* 0x000ea400080010ff */
[----:B--2---:R-:W-:Y:S05]  /*a450*/  @!P0 BRA `(.L_x_165) ;  /* 0xfffffffc00f08947 */ /* 0x004fea000383ffff */
[----:B------:R-:W-:Y:S05]  /*a460*/  BRA `(.L_x_166) ;  /* 0xffffff9400647947 */ /* 0x000fea000383ffff */
.L_x_73:
[----:B------:R-:W-:Y:S07]  /*a470*/  MOV R0, UR6 ;  /* 0x0000000600007c02 */ /* 0x000fee0008000f00 */
.L_x_167:
[----:B-1----:R1:W2:Y:S02]  /*a480*/  SYNCS.PHASECHK.TRANS64.TRYWAIT P0, [R0+URZ], R5 ;  /* 0x00000005000075a7 */ /* 0x0022a400080011ff */
[----:B--2---:R-:W-:Y:S05]  /*a490*/  @!P0 NANOSLEEP.SYNCS 0x989680 ;  /* 0x009896800000895d */ /* 0x004fea0003900000 */
[----:B------:R-:W2:Y:S02]  /*a4a0*/  @!P0 SYNCS.PHASECHK.TRANS64 P0, [R0+URZ], R5 ;  /* 0x00000005000085a7 */ /* 0x000ea400080010ff */
[----:B--2---:R-:W-:Y:S05]  /*a4b0*/  @!P0 BRA `(.L_x_167) ;  /* 0xfffffffc00f08947 */ /* 0x004fea000383ffff */
[----:B------:R-:W-:Y:S05]  /*a4c0*/  BRA `(.L_x_72) ;  /* 0xffffff94007c7947 */ /* 0x000fea000383ffff */
.L_x_77:
[----:B-1----:R-:W-:-:S07]  /*a4d0*/  MOV R0, UR4 ;  /* 0x0000000400007c02 */ /* 0x002fce0008000f00 */
.L_x_168:
[----:B-1----:R1:W2:Y:S02]  /*a4e0*/  SYNCS.PHASECHK.TRANS64.TRYWAIT P0, [R0+URZ], R3 ;  /* 0x00000003000075a7 */ /* 0x0022a400080011ff */
[----:B--2---:R-:W-:Y:S05]  /*a4f0*/  @!P0 NANOSLEEP.SYNCS 0x989680 ;  /* 0x009896800000895d */ /* 0x004fea0003900000 */
[----:B------:R-:W2:Y:S02]  /*a500*/  @!P0 SYNCS.PHASECHK.TRANS64 P0, [R0+URZ], R3 ;  /* 0x00000003000085a7 */ /* 0x000ea400080010ff */
[----:B--2---:R-:W-:Y:S05]  /*a510*/  @!P0 BRA `(.L_x_168) ;  /* 0xfffffffc00f08947 */ /* 0x004fea000383ffff */
[----:B------:R-:W-:Y:S05]  /*a520*/  BRA `(.L_x_169) ;  /* 0xffffff9800347947 */ /* 0x000fea000383ffff */
.L_x_78:
[----:B------:R-:W-:-:S07]  /*a530*/  MOV R0, UR5 ;  /* 0x0000000500007c02 */ /* 0x000fce0008000f00 */
.L_x_170:
[----:B-1----:R1:W2:Y:S02]  /*a540*/  SYNCS.PHASECHK.TRANS64.TRYWAIT P0, [R0+URZ], R3 ;  /* 0x00000003000075a7 */ /* 0x0022a400080011ff */
[----:B--2---:R-:W-:Y:S05]  /*a550*/  @!P0 NANOSLEEP.SYNCS 0x989680 ;  /* 0x009896800000895d */ /* 0x004fea0003900000 */
[----:B------:R-:W2:Y:S02]  /*a560*/  @!P0 SYNCS.PHASECHK.TRANS64 P0, [R0+URZ], R3 ;  /* 0x00000003000085a7 */ /* 0x000ea400080010ff */
[----:B--2---:R-:W-:Y:S05]  /*a570*/  @!P0 BRA `(.L_x_170) ;  /* 0xfffffffc00f08947 */ /* 0x004fea000383ffff */
[----:B------:R-:W-:Y:S05]  /*a580*/  BRA `(.L_x_171) ;  /* 0xffffff9800407947 */ /* 0x000fea000383ffff */
.L_x_79:
[----:B------:R-:W-:-:S07]  /*a590*/  MOV R0, UR5 ;  /* 0x0000000500007c02 */ /* 0x000fce0008000f00 */
.L_x_172:
[----:B-1----:R1:W2:Y:S02]  /*a5a0*/  SYNCS.PHASECHK.TRANS64.TRYWAIT P0, [R0+URZ], R3 ;  /* 0x00000003000075a7 */ /* 0x0022a400080011ff */
[----:B--2---:R-:W-:Y:S05]  /*a5b0*/  @!P0 NANOSLEEP.SYNCS 0x989680 ;  /* 0x009896800000895d */ /* 0x004fea0003900000 */
[----:B------:R-:W2:Y:S02]  /*a5c0*/  @!P0 SYNCS.PHASECHK.TRANS64 P0, [R0+URZ], R3 ;  /* 0x00000003000085a7 */ /* 0x000ea400080010ff */
[----:B--2---:R-:W-:Y:S05]  /*a5d0*/  @!P0 BRA `(.L_x_172) ;  /* 0xfffffffc00f08947 */ /* 0x004fea000383ffff */
[----:B------:R-:W-:Y:S05]  /*a5e0*/  BRA `(.L_x_173) ;  /* 0xffffff98004c7947 */ /* 0x000fea000383ffff */
.L_x_82:
[----:B------:R-:W-:-:S07]  /*a5f0*/  MOV R0, UR13 ;  /* 0x0000000d00007c02 */ /* 0x000fce0008000f00 */
.L_x_174:
[----:B-1----:R1:W2:Y:S02]  /*a600*/  SYNCS.PHASECHK.TRANS64.TRYWAIT P1, [R0+URZ+0x120], R3 ;  /* 0x00012003000075a7 */ /* 0x0022a400080211ff */
[----:B--2---:R-:W-:Y:S05]  /*a610*/  @!P1 NANOSLEEP.SYNCS 0x989680 ;  /* 0x009896800000995d */ /* 0x004fea0003900000 */
[----:B------:R-:W2:Y:S02]  /*a620*/  @!P1 SYNCS.PHASECHK.TRANS64 P1, [R0+URZ+0x120], R3 ;  /* 0x00012003000095a7 */ /* 0x000ea400080210ff */
[----:B--2---:R-:W-:Y:S05]  /*a630*/  @!P1 BRA `(.L_x_174) ;  /* 0xfffffffc00f09947 */ /* 0x004fea000383ffff */
[----:B------:R-:W-:Y:S05]  /*a640*/  BRA `(.L_x_175) ;  /* 0xffffff9800987947 */ /* 0x000fea000383ffff */
.L_x_87:
[----:B--2---:R2:W3:Y:S02]  /*a650*/  SYNCS.PHASECHK.TRANS64.TRYWAIT P0, [R12+URZ+0xa0], R9 ;  /* 0x0000a0090c0075a7 */ /* 0x0044e400080011ff */
[----:B---3--:R-:W-:Y:S05]  /*a660*/  @!P0 NANOSLEEP.SYNCS 0x989680 ;  /* 0x009896800000895d */ /* 0x008fea0003900000 */
[----:B------:R-:W3:Y:S02]  /*a670*/  @!P0 SYNCS.PHASECHK.TRANS64 P0, [R12+URZ+0xa0], R9 ;  /* 0x0000a0090c0085a7 */ /* 0x000ee400080010ff */
[----:B---3--:R-:W-:Y:S05]  /*a680*/  @!P0 BRA `(.L_x_87) ;  /* 0xfffffffc00f08947 */ /* 0x008fea000383ffff */
[----:B------:R-:W-:Y:S05]  /*a690*/  BRA `(.L_x_176) ;  /* 0xffffff9c00cc7947 */ /* 0x000fea000383ffff */
.L_x_90:
[----:B------:R-:W-:Y:S07]  /*a6a0*/  MOV R0, UR21 ;  /* 0x0000001500007c02 */ /* 0x000fee0008000f00 */
.L_x_177:
[----:B--2---:R2:W3:Y:S02]  /*a6b0*/  SYNCS.PHASECHK.TRANS64.TRYWAIT P2, [R0+URZ+0x98], R11 ;  /* 0x0000980b000075a7 */ /* 0x0044e400080411ff */
[----:B---3--:R-:W-:Y:S05]  /*a6c0*/  @!P2 NANOSLEEP.SYNCS 0x989680 ;  /* 0x009896800000a95d */ /* 0x008fea0003900000 */
[----:B------:R-:W3:Y:S02]  /*a6d0*/  @!P2 SYNCS.PHASECHK.TRANS64 P2, [R0+URZ+0x98], R11 ;  /* 0x0000980b0000a5a7 */ /* 0x000ee400080410ff */
[----:B---3--:R-:W-:Y:S05]  /*a6e0*/  @!P2 BRA `(.L_x_177) ;  /* 0xfffffffc00f0a947 */ /* 0x008fea000383ffff */
[----:B------:R-:W-:Y:S05]  /*a6f0*/  BRA `(.L_x_89) ;  /* 0xffffffa400347947 */ /* 0x000fea000383ffff */
.L_x_93:
[----:B--2---:R-:W-:Y:S07]  /*a700*/  MOV R0, UR21 ;  /* 0x0000001500007c02 */ /* 0x004fee0008000f00 */
.L_x_178:
[----:B--2---:R2:W3:Y:S02]  /*a710*/  SYNCS.PHASECHK.TRANS64.TRYWAIT P0, [R0+URZ+0x70], R9 ;  /* 0x00007009000075a7 */ /* 0x0044e400080011ff */
[----:B---3--:R-:W-:Y:S05]  /*a720*/  @!P0 NANOSLEEP.SYNCS 0x989680 ;  /* 0x009896800000895d */ /* 0x008fea0003900000 */
[----:B------:R-:W3:Y:S02]  /*a730*/  @!P0 SYNCS.PHASECHK.TRANS64 P0, [R0+URZ+0x70], R9 ;  /* 0x00007009000085a7 */ /* 0x000ee400080010ff */
[----:B---3--:R-:W-:Y:S05]  /*a740*/  @!P0 BRA `(.L_x_178) ;  /* 0xfffffffc00f08947 */ /* 0x008fea000383ffff */
[----:B------:R-:W-:Y:S05]  /*a750*/  BRA `(.L_x_179) ;  /* 0xffffffa400907947 */ /* 0x000fea000383ffff */
.L_x_94:
[----:B------:R-:W-:Y:S07]  /*a760*/  MOV R0, UR21 ;  /* 0x0000001500007c02 */ /* 0x000fee0008000f00 */
.L_x_180:
[----:B--2---:R2:W3:Y:S02]  /*a770*/  SYNCS.PHASECHK.TRANS64.TRYWAIT P0, [R0+URZ+0x78], R9 ;  /* 0x00007809000075a7 */ /* 0x0044e400080011ff */
[----:B---3--:R-:W-:Y:S05]  /*a780*/  @!P0 NANOSLEEP.SYNCS 0x989680 ;  /* 0x009896800000895d */ /* 0x008fea0003900000 */
[----:B------:R-:W3:Y:S02]  /*a790*/  @!P0 SYNCS.PHASECHK.TRANS64 P0, [R0+URZ+0x78], R9 ;  /* 0x00007809000085a7 */ /* 0x000ee400080010ff */
[----:B---3--:R-:W-:Y:S05]  /*a7a0*/  @!P0 BRA `(.L_x_180) ;  /* 0xfffffffc00f08947 */ /* 0x008fea000383ffff */
[----:B------:R-:W-:Y:S05]  /*a7b0*/  BRA `(.L_x_181) ;  /* 0xffffffa400e87947 */ /* 0x000fea000383ffff */
.L_x_95:
[----:B------:R-:W-:Y:S07]  /*a7c0*/  MOV R0, UR21 ;  /* 0x0000001500007c02 */ /* 0x000fee0008000f00 */
.L_x_182:
[----:B--2---:R2:W3:Y:S02]  /*a7d0*/  SYNCS.PHASECHK.TRANS64.TRYWAIT P0, [R0+URZ+0x80], R9 ;  /* 0x00008009000075a7 */ /* 0x0044e400080011ff */
[----:B---3--:R-:W-:Y:S05]  /*a7e0*/  @!P0 NANOSLEEP.SYNCS 0x989680 ;  /* 0x009896800000895d */ /* 0x008fea0003900000 */
[----:B------:R-:W3:Y:S02]  /*a7f0*/  @!P0 SYNCS.PHASECHK.TRANS64 P0, [R0+URZ+0x80], R9 ;  /* 0x00008009000085a7 */ /* 0x000ee400080010ff */
[----:B---3--:R-:W-:Y:S05]  /*a800*/  @!P0 BRA `(.L_x_182) ;  /* 0xfffffffc00f08947 */ /* 0x008fea000383ffff */
[----:B------:R-:W-:Y:S05]  /*a810*/  BRA `(.L_x_183) ;  /* 0xffffffa800447947 */ /* 0x000fea000383ffff */
.L_x_96:
[----:B------:R-:W-:Y:S07]  /*a820*/  MOV R0, UR21 ;  /* 0x0000001500007c02 */ /* 0x000fee0008000f00 */
.L_x_184:
[----:B--2---:R2:W3:Y:S02]  /*a830*/  SYNCS.PHASECHK.TRANS64.TRYWAIT P0, [R0+URZ+0x88], R9 ;  /* 0x00008809000075a7 */ /* 0x0044e400080011ff */
[----:B---3--:R-:W-:Y:S05]  /*a840*/  @!P0 NANOSLEEP.SYNCS 0x989680 ;  /* 0x009896800000895d */ /* 0x008fea0003900000 */
[----:B------:R-:W3:Y:S02]  /*a850*/  @!P0 SYNCS.PHASECHK.TRANS64 P0, [R0+URZ+0x88], R9 ;  /* 0x00008809000085a7 */ /* 0x000ee400080010ff */
[----:B---3--:R-:W-:Y:S05]  /*a860*/  @!P0 BRA `(.L_x_184) ;  /* 0xfffffffc00f08947 */ /* 0x008fea000383ffff */
[----:B------:R-:W-:Y:S05]  /*a870*/  BRA `(.L_x_185) ;  /* 0xffffffa800a07947 */ /* 0x000fea000383ffff */
.L_x_98:
[----:B------:R-:W-:-:S07]  /*a880*/  MOV R0, UR21 ;  /* 0x0000001500007c02 */ /* 0x000fce0008000f00 */
.L_x_186:
[----:B--2---:R2:W4:Y:S02]  /*a890*/  SYNCS.PHASECHK.TRANS64.TRYWAIT P0, [R0+URZ+0x70], R3 ;  /* 0x00007003000075a7 */ /* 0x00452400080011ff */
[----:B----4-:R-:W-:Y:S05]  /*a8a0*/  @!P0 NANOSLEEP.SYNCS 0x989680 ;  /* 0x009896800000895d */ /* 0x010fea0003900000 */
[----:B------:R-:W4:Y:S02]  /*a8b0*/  @!P0 SYNCS.PHASECHK.TRANS64 P0, [R0+URZ+0x70], R3 ;  /* 0x00007003000085a7 */ /* 0x000f2400080010ff */
[----:B----4-:R-:W-:Y:S05]  /*a8c0*/  @!P0 BRA `(.L_x_186) ;  /* 0xfffffffc00f08947 */ /* 0x010fea000383ffff */
[----:B------:R-:W-:Y:S05]  /*a8d0*/  BRA `(.L_x_187) ;  /* 0xffffffac002c7947 */ /* 0x000fea000383ffff */
.L_x_99:
[----:B--2---:R-:W-:-:S07]  /*a8e0*/  MOV R0, UR21 ;  /* 0x0000001500007c02 */ /* 0x004fce0008000f00 */
.L_x_188:
[----:B--2---:R2:W4:Y:S02]  /*a8f0*/  SYNCS.PHASECHK.TRANS64.TRYWAIT P0, [R0+URZ+0x78], R3 ;  /* 0x00007803000075a7 */ /* 0x00452400080011ff */
[----:B----4-:R-:W-:Y:S05]  /*a900*/  @!P0 NANOSLEEP.SYNCS 0x989680 ;  /* 0x009896800000895d */ /* 0x010fea0003900000 */
[----:B------:R-:W4:Y:S02]  /*a910*/  @!P0 SYNCS.PHASECHK.TRANS64 P0, [R0+URZ+0x78], R3 ;  /* 0x00007803000085a7 */ /* 0x000f2400080010ff */
[----:B----4-:R-:W-:Y:S05]  /*a920*/  @!P0 BRA `(.L_x_188) ;  /* 0xfffffffc00f08947 */ /* 0x010fea000383ffff */
[----:B------:R-:W-:Y:S05]  /*a930*/  BRA `(.L_x_189) ;  /* 0xffffffac001c7947 */ /* 0x000fea000383ffff */
.L_x_100:
[----:B--2---:R-:W-:-:S07]  /*a940*/  MOV R0, UR21 ;  /* 0x0000001500007c02 */ /* 0x004fce0008000f00 */
.L_x_190:
[----:B--2---:R2:W4:Y:S02]  /*a950*/  SYNCS.PHASECHK.TRANS64.TRYWAIT P0, [R0+URZ+0x80], R3 ;  /* 0x00008003000075a7 */ /* 0x00452400080011ff */
[----:B----4-:R-:W-:Y:S05]  /*a960*/  @!P0 NANOSLEEP.SYNCS 0x989680 ;  /* 0x009896800000895d */ /* 0x010fea0003900000 */
[----:B------:R-:W4:Y:S02]  /*a970*/  @!P0 SYNCS.PHASECHK.TRANS64 P0, [R0+URZ+0x80], R3 ;  /* 0x00008003000085a7 */ /* 0x000f2400080010ff */
[----:B----4-:R-:W-:Y:S05]  /*a980*/  @!P0 BRA `(.L_x_190) ;  /* 0xfffffffc00f08947 */ /* 0x010fea000383ffff */
[----:B------:R-:W-:Y:S05]  /*a990*/  BRA `(.L_x_191) ;  /* 0xffffffac000c7947 */ /* 0x000fea000383ffff */
.L_x_102:
[----:B-1----:R1:W2:Y:S02]  /*a9a0*/  SYNCS.PHASECHK.TRANS64.TRYWAIT P0, [R3+URZ+0xa0], R0 ;  /* 0x0000a000030075a7 */ /* 0x0022a400080011ff */
[----:B--2---:R-:W-:Y:S05]  /*a9b0*/  @!P0 NANOSLEEP.SYNCS 0x989680 ;  /* 0x009896800000895d */ /* 0x004fea0003900000 */
[----:B------:R-:W2:Y:S02]  /*a9c0*/  @!P0 SYNCS.PHASECHK.TRANS64 P0, [R3+URZ+0xa0], R0 ;  /* 0x0000a000030085a7 */ /* 0x000ea400080010ff */
[----:B--2---:R-:W-:Y:S05]  /*a9d0*/  @!P0 BRA `(.L_x_102) ;  /* 0xfffffffc00f08947 */ /* 0x004fea000383ffff */
[----:B------:R-:W-:Y:S05]  /*a9e0*/  BRA `(.L_x_192) ;  /* 0xffffffac00d07947 */ /* 0x000fea000383ffff */
.L_x_113:
[----:B--2---:R2:W1:Y:S02]  /*a9f0*/  SYNCS.PHASECHK.TRANS64.TRYWAIT P1, [R5+URZ+0x50], R2 ;  /* 0x00005002050075a7 */ /* 0x00446400080211ff */
[----:B-1----:R-:W-:Y:S05]  /*aa00*/  @!P1 NANOSLEEP.SYNCS 0x989680 ;  /* 0x009896800000995d */ /* 0x002fea0003900000 */
[----:B------:R-:W1:Y:S02]  /*aa10*/  @!P1 SYNCS.PHASECHK.TRANS64 P1, [R5+URZ+0x50], R2 ;  /* 0x00005002050095a7 */ /* 0x000e6400080210ff */
[----:B-1----:R-:W-:Y:S05]  /*aa20*/  @!P1 BRA `(.L_x_113) ;  /* 0xfffffffc00f09947 */ /* 0x002fea000383ffff */
[----:B------:R-:W-:Y:S05]  /*aa30*/  BRA `(.L_x_112) ;  /* 0xffffffbc00447947 */ /* 0x000fea000383ffff */
.L_x_115:
[----:B-1----:R1:W4:Y:S02]  /*aa40*/  SYNCS.PHASECHK.TRANS64.TRYWAIT P0, [R90+URZ+0xc0], R7 ;  /* 0x0000c0075a0075a7 */ /* 0x00232400080011ff */
[----:B----4-:R-:W-:Y:S05]  /*aa50*/  @!P0 NANOSLEEP.SYNCS 0x989680 ;  /* 0x009896800000895d */ /* 0x010fea0003900000 */
[----:B------:R-:W4:Y:S02]  /*aa60*/  @!P0 SYNCS.PHASECHK.TRANS64 P0, [R90+URZ+0xc0], R7 ;  /* 0x0000c0075a0085a7 */ /* 0x000f2400080010ff */
[----:B----4-:R-:W-:Y:S05]  /*aa70*/  @!P0 BRA `(.L_x_115) ;  /* 0xfffffffc00f08947 */ /* 0x010fea000383ffff */
[----:B------:R-:W-:Y:S05]  /*aa80*/  BRA `(.L_x_114) ;  /* 0xffffffbc00947947 */ /* 0x000fea000383ffff */
.L_x_123:
[----:B---3--:R3:W4:Y:S02]  /*aa90*/  SYNCS.PHASECHK.TRANS64.TRYWAIT P0, [R103+URZ+0x50], R4 ;  /* 0x00005004670075a7 */ /* 0x00872400080011ff */
[----:B----4-:R-:W-:Y:S05]  /*aaa0*/  @!P0 NANOSLEEP.SYNCS 0x989680 ;  /* 0x009896800000895d */ /* 0x010fea0003900000 */
[----:B------:R-:W4:Y:S02]  /*aab0*/  @!P0 SYNCS.PHASECHK.TRANS64 P0, [R103+URZ+0x50], R4 ;  /* 0x00005004670085a7 */ /* 0x000f2400080010ff */
[----:B----4-:R-:W-:Y:S05]  /*aac0*/  @!P0 BRA `(.L_x_123) ;  /* 0xfffffffc00f08947 */ /* 0x010fea000383ffff */
[----:B------:R-:W-:Y:S05]  /*aad0*/  BRA `(.L_x_122) ;  /* 0xffffffc8009c7947 */ /* 0x000fea000383ffff */
.L_x_131:
[----:B---3--:R3:W4:Y:S02]  /*aae0*/  SYNCS.PHASECHK.TRANS64.TRYWAIT P0, [R103+URZ+0x50], R4 ;  /* 0x00005004670075a7 */ /* 0x00872400080011ff */
[----:B----4-:R-:W-:Y:S05]  /*aaf0*/  @!P0 NANOSLEEP.SYNCS 0x989680 ;  /* 0x009896800000895d */ /* 0x010fea0003900000 */
[----:B------:R-:W4:Y:S02]  /*ab00*/  @!P0 SYNCS.PHASECHK.TRANS64 P0, [R103+URZ+0x50], R4 ;  /* 0x00005004670085a7 */ /* 0x000f2400080010ff */
[----:B----4-:R-:W-:Y:S05]  /*ab10*/  @!P0 BRA `(.L_x_131) ;  /* 0xfffffffc00f08947 */ /* 0x010fea000383ffff */
[----:B------:R-:W-:Y:S05]  /*ab20*/  BRA `(.L_x_130) ;  /* 0xffffffd400ec7947 */ /* 0x000fea000383ffff */
.L_x_139:
[----:B---3--:R3:W4:Y:S02]  /*ab30*/  SYNCS.PHASECHK.TRANS64.TRYWAIT P0, [R102+URZ+0x50], R3 ;  /* 0x00005003660075a7 */ /* 0x00872400080011ff */
[----:B----4-:R-:W-:Y:S05]  /*ab40*/  @!P0 NANOSLEEP.SYNCS 0x989680 ;  /* 0x009896800000895d */ /* 0x010fea0003900000 */
[----:B------:R-:W4:Y:S02]  /*ab50*/  @!P0 SYNCS.PHASECHK.TRANS64 P0, [R102+URZ+0x50], R3 ;  /* 0x00005003660085a7 */ /* 0x000f2400080010ff */
[----:B----4-:R-:W-:Y:S05]  /*ab60*/  @!P0 BRA `(.L_x_139) ;  /* 0xfffffffc00f08947 */ /* 0x010fea000383ffff */
[----:B------:R-:W-:Y:S05]  /*ab70*/  BRA `(.L_x_138) ;  /* 0xffffffe400447947 */ /* 0x000fea000383ffff */
        .weak           $__internal_0_$__cuda_sm10x_tcgen05_guardrail_trap_col_being_dealloced_not_returned_by_alloc
        .type           $__internal_0_$__cuda_sm10x_tcgen05_guardrail_trap_col_being_dealloced_not_returned_by_alloc,@function
        .size           $__internal_0_$__cuda_sm10x_tcgen05_guardrail_trap_col_being_dealloced_not_returned_by_alloc,($__internal_1_$__cuda_sm10x_tcgen05_guardrail_trap_phase_invalid_during_alloc - $__internal_0_$__cuda_sm10x_tcgen05_guardrail_trap_col_being_dealloced_not_returned_by_alloc)
$__internal_0_$__cuda_sm10x_tcgen05_guardrail_trap_col_being_dealloced_not_returned_by_alloc:
[----:B------:R-:W-:Y:S05]  /*ab80*/  BPT.TRAP 0x1 ;  /* 0x000000040000795c */ /* 0x000fea0000300000 */
[----:B------:R-:W-:-:S04]  /*ab90*/  HFMA2 R3, -RZ, RZ, 0, 0 ;  /* 0x00000000ff037431 */ /* 0x000fc800000001ff */
[----:B------:R-:W-:Y:S05]  /*aba0*/  RET.REL.NODEC R2 `(_ZN7cutlass13device_kernelINS_4gemm6kernel13GemmUniversalIN4cute5tupleIJiiiiEEENS1_10collective13CollectiveMmaINS1_35MainloopSm100TmaUmmaWarpSpecializedILi5ELi2ELi4ENS5_IJNS4_1CILi2EEESB_NSA_ILi1EEEEEEEENS5_IJNSA_ILi128EEENSA_ILi256EEENSA_ILi32EEEEEENS_12float_e5m2_tENS5_IJlSC_lEEESJ_SK_NS4_8TiledMMAINS4_8MMA_AtomIJNS4_10MMA_TraitsINS4_25SM100_MMA_F8F6F4_2x1SM_SSEJSJ_SJ_fSF_SG_NS4_17integral_constantINS4_4UMMA5MajorELSR_0EEESS_NSP_INSQ_7ScaleInELST_0EEESU_EEEEEENS4_6LayoutINS5_IJSC_SC_SC_EEENS5_IJNSA_ILi0EEESZ_SZ_EEEEENS5_IJNS4_10UnderscoreES12_S12_EEEEENS4_28SM100_TMA_2SM_LOAD_MULTICASTENS4_14ComposedLayoutINS4_7SwizzleILi1ELi4ELi3EEENS4_18smem_ptr_flag_bitsILi8EEENSX_INS5_IJNSA_ILi8EEESH_EEENS5_IJSH_SC_EEEEEEEvNS4_8identityENS4_18SM100_TMA_2SM_LOADES1F_vS1G_EENS_8epilogue10collective18CollectiveEpilogueINS1J_23Sm100TmaWarpSpecializedILi4ELi2ELi32ELb0ELb0EEEJNS5_IJNSA_ILi64EEESG_SH_EEENS5_IJNSX_IS1O_SC_EENSX_INS5_IJSH_SB_EEENS5_IJSC_SF_EEEEEEEESJ_SK_SJ_SK_NS1J_6fusion15FusionCallbacksIS1N_NS1V_17LinearCombinationISJ_fSJ_fLNS_15FloatRoundStyleE2EEES1P_S1U_JEEENS4_5SM1004TMEM4LOAD26SM100_TMEM_LOAD_32dp32b32xENS4_13SM90_TMA_LOADES1F_NS4_39AutoVectorizingCopyWithAssumedAlignmentILi128EEENS4_14SM90_TMA_STOREES1F_S27_S27_EEEvvEEEEvNT_6ParamsE) ;  /* 0xffffff5402147950 */ /* 0x000fea0003c3ffff */
        .weak           $__internal_1_$__cuda_sm10x_tcgen05_guardrail_trap_phase_invalid_during_alloc
        .type           $__internal_1_$__cuda_sm10x_tcgen05_guardrail_trap_phase_invalid_during_alloc,@function
        .size           $__internal_1_$__cuda_sm10x_tcgen05_guardrail_trap_phase_invalid_during_alloc,($__internal_2_$__cuda_sm10x_tcgen05_guardrail_trap_unallocated_columns_being_dealloced - $__internal_1_$__cuda_sm10x_tcgen05_guardrail_trap_phase_invalid_during_alloc)
$__internal_1_$__cuda_sm10x_tcgen05_guardrail_trap_phase_invalid_during_alloc:
[----:B------:R-:W-:Y:S05]  /*abb0*/  BPT.TRAP 0x1 ;  /* 0x000000040000795c */ /* 0x000fea0000300000 */
[----:B------:R-:W-:-:S04]  /*abc0*/  MOV R5, 0x0 ;  /* 0x0000000000057802 */ /* 0x000fc80000000f00 */
[----:B------:R-:W-:Y:S05]  /*abd0*/  RET.REL.NODEC R4 `(_ZN7cutlass13device_kernelINS_4gemm6kernel13GemmUniversalIN4cute5tupleIJiiiiEEENS1_10collective13CollectiveMmaINS1_35MainloopSm100TmaUmmaWarpSpecializedILi5ELi2ELi4ENS5_IJNS4_1CILi2EEESB_NSA_ILi1EEEEEEEENS5_IJNSA_ILi128EEENSA_ILi256EEENSA_ILi32EEEEEENS_12float_e5m2_tENS5_IJlSC_lEEESJ_SK_NS4_8TiledMMAINS4_8MMA_AtomIJNS4_10MMA_TraitsINS4_25SM100_MMA_F8F6F4_2x1SM_SSEJSJ_SJ_fSF_SG_NS4_17integral_constantINS4_4UMMA5MajorELSR_0EEESS_NSP_INSQ_7ScaleInELST_0EEESU_EEEEEENS4_6LayoutINS5_IJSC_SC_SC_EEENS5_IJNSA_ILi0EEESZ_SZ_EEEEENS5_IJNS4_10UnderscoreES12_S12_EEEEENS4_28SM100_TMA_2SM_LOAD_MULTICASTENS4_14ComposedLayoutINS4_7SwizzleILi1ELi4ELi3EEENS4_18smem_ptr_flag_bitsILi8EEENSX_INS5_IJNSA_ILi8EEESH_EEENS5_IJSH_SC_EEEEEEEvNS4_8identityENS4_18SM100_TMA_2SM_LOADES1F_vS1G_EENS_8epilogue10collective18CollectiveEpilogueINS1J_23Sm100TmaWarpSpecializedILi4ELi2ELi32ELb0ELb0EEEJNS5_IJNSA_ILi64EEESG_SH_EEENS5_IJNSX_IS1O_SC_EENSX_INS5_IJSH_SB_EEENS5_IJSC_SF_EEEEEEEESJ_SK_SJ_SK_NS1J_6fusion15FusionCallbacksIS1N_NS1V_17LinearCombinationISJ_fSJ_fLNS_15FloatRoundStyleE2EEES1P_S1U_JEEENS4_5SM1004TMEM4LOAD26SM100_TMEM_LOAD_32dp32b32xENS4_13SM90_TMA_LOADES1F_NS4_39AutoVectorizingCopyWithAssumedAlignmentILi128EEENS4_14SM90_TMA_STOREES1F_S27_S27_EEEvvEEEEvNT_6ParamsE) ;  /* 0xffffff5404087950 */ /* 0x000fea0003c3ffff */
        .weak           $__internal_2_$__cuda_sm10x_tcgen05_guardrail_trap_unallocated_columns_being_dealloced
        .type           $__internal_2_$__cuda_sm10x_tcgen05_guardrail_trap_unallocated_columns_being_dealloced,@function
        .size           $__internal_2_$__cuda_sm10x_tcgen05_guardrail_trap_unallocated_columns_being_dealloced,(.L_x_194 - $__internal_2_$__cuda_sm10x_tcgen05_guardrail_trap_unallocated_columns_being_dealloced)
$__internal_2_$__cuda_sm10x_tcgen05_guardrail_trap_unallocated_columns_being_dealloced:
[----:B------:R-:W-:Y:S05]  /*abe0*/  BPT.TRAP 0x1 ;  /* 0x000000040000795c */ /* 0x000fea0000300000 */
[----:B------:R-:W-:-:S04]  /*abf0*/  HFMA2 R3, -RZ, RZ, 0, 0 ;  /* 0x00000000ff037431 */ /* 0x000fc800000001ff */
[----:B------:R-:W-:Y:S05]  /*ac00*/  RET.REL.NODEC R2 `(_ZN7cutlass13device_kernelINS_4gemm6kernel13GemmUniversalIN4cute5tupleIJiiiiEEENS1_10collective13CollectiveMmaINS1_35MainloopSm100TmaUmmaWarpSpecializedILi5ELi2ELi4ENS5_IJNS4_1CILi2EEESB_NSA_ILi1EEEEEEEENS5_IJNSA_ILi128EEENSA_ILi256EEENSA_ILi32EEEEEENS_12float_e5m2_tENS5_IJlSC_lEEESJ_SK_NS4_8TiledMMAINS4_8MMA_AtomIJNS4_10MMA_TraitsINS4_25SM100_MMA_F8F6F4_2x1SM_SSEJSJ_SJ_fSF_SG_NS4_17integral_constantINS4_4UMMA5MajorELSR_0EEESS_NSP_INSQ_7ScaleInELST_0EEESU_EEEEEENS4_6LayoutINS5_IJSC_SC_SC_EEENS5_IJNSA_ILi0EEESZ_SZ_EEEEENS5_IJNS4_10UnderscoreES12_S12_EEEEENS4_28SM100_TMA_2SM_LOAD_MULTICASTENS4_14ComposedLayoutINS4_7SwizzleILi1ELi4ELi3EEENS4_18smem_ptr_flag_bitsILi8EEENSX_INS5_IJNSA_ILi8EEESH_EEENS5_IJSH_SC_EEEEEEEvNS4_8identityENS4_18SM100_TMA_2SM_LOADES1F_vS1G_EENS_8epilogue10collective18CollectiveEpilogueINS1J_23Sm100TmaWarpSpecializedILi4ELi2ELi32ELb0ELb0EEEJNS5_IJNSA_ILi64EEESG_SH_EEENS5_IJNSX_IS1O_SC_EENSX_INS5_IJSH_SB_EEENS5_IJSC_SF_EEEEEEEESJ_SK_SJ_SK_NS1J_6fusion15FusionCallbacksIS1N_NS1V_17LinearCombinationISJ_fSJ_fLNS_15FloatRoundStyleE2EEES1P_S1U_JEEENS4_5SM1004TMEM4LOAD26SM100_TMEM_LOAD_32dp32b32xENS4_13SM90_TMA_LOADES1F_NS4_39AutoVectorizingCopyWithAssumedAlignmentILi128EEENS4_14SM90_TMA_STOREES1F_S27_S27_EEEvvEEEEvNT_6ParamsE) ;  /* 0xffffff5002fc7950 */ /* 0x000fea0003c3ffff */
.L_x_193:
[----:B------:R-:W-:-:S00]  /*ac10*/  BRA `(.L_x_193) ;  /* 0xfffffffc00fc7947 */ /* 0x000fc0000383ffff */
[----:B------:R-:W-:-:S00]  /*ac20*/  NOP ;  /* 0x0000000000007918 */ /* 0x000fc00000000000 */
        /* <DEDUP_REMOVED lines=13> */
.L_x_194:


//--------------------- .nv.global.init           --------------------------
	.section	.nv.global.init,"aw",@progbits
.nv.global.init:
	.type		$str$27,@object
	.size		$str$27,($str$28 - $str$27)
$str$27:
        /*0000*/ 	.byte	0x28, 0x61, 0x64, 0x64, 0x72, 0x65, 0x73, 0x73, 0x20, 0x26, 0x20, 0x6d, 0x61, 0x73, 0x6b, 0x29
        /*0010*/ 	.byte	0x20, 0x3d, 0x3d, 0x20, 0x30, 0x00
	.type		$str$28,@object
	.size		$str$28,($str$26 - $str$28)
$str$28:
        /*0016*/ 	.byte	0x2f, 0x74, 0x6d, 0x70, 0x2f, 0x63, 0x75, 0x74, 0x6c, 0x61, 0x73, 0x73, 0x5f, 0x73, 0x77, 0x65
        /*0026*/ 	.byte	0x65, 0x70, 0x5f, 0x73, 0x72, 0x63, 0x2f, 0x69, 0x6e, 0x63, 0x6c, 0x75, 0x64, 0x65, 0x2f, 0x63
        /*0036*/ 	.byte	0x75, 0x74, 0x65, 0x2f, 0x70, 0x6f, 0x69, 0x6e, 0x74, 0x65, 0x72, 0x5f, 0x66, 0x6c, 0x61, 0x67
        /*0046*/ 	.byte	0x67, 0x65, 0x64, 0x2e, 0x68, 0x70, 0x70, 0x00
	.type		$str$26,@object
	.size		$str$26,($str$25 - $str$26)
$str$26:
        /*004e*/ 	.byte	0x2f, 0x74, 0x6d, 0x70, 0x2f, 0x63, 0x75, 0x74, 0x6c, 0x61, 0x73, 0x73, 0x5f, 0x73, 0x77, 0x65
        /*005e*/ 	.byte	0x65, 0x70, 0x5f, 0x73, 0x72, 0x63, 0x2f, 0x69, 0x6e, 0x63, 0x6c, 0x75, 0x64, 0x65, 0x2f, 0x63
        /*006e*/ 	.byte	0x75, 0x74, 0x65, 0x2f, 0x61, 0x74, 0x6f, 0x6d, 0x2f, 0x63, 0x6f, 0x70, 0x79, 0x5f, 0x74, 0x72
        /*007e*/ 	.byte	0x61, 0x69, 0x74, 0x73, 0x5f, 0x73, 0x6d, 0x31, 0x30, 0x30, 0x2e, 0x68, 0x70, 0x70, 0x00
	.type		$str$25,@object
	.size		$str$25,(__unnamed_1 - $str$25)
$str$25:
        /*008d*/ 	.byte	0x28, 0x28, 0x75, 0x69, 0x6e, 0x74, 0x33, 0x32, 0x5f, 0x74, 0x28, 0x74, 0x68, 0x72, 0x65, 0x61
        /*009d*/ 	.byte	0x64, 0x49, 0x64, 0x78, 0x2e, 0x78, 0x29, 0x20, 0x2f, 0x20, 0x33, 0x32, 0x29, 0x20, 0x25, 0x20
        /*00ad*/ 	.byte	0x34, 0x29, 0x20, 0x3d, 0x3d, 0x20, 0x28, 0x28, 0x28, 0x74, 0x6d, 0x65, 0x6d, 0x5f, 0x61, 0x64
        /*00bd*/ 	.byte	0x64, 0x72, 0x20, 0x3e, 0x3e, 0x20, 0x31, 0x36, 0x29, 0x20, 0x2f, 0x20, 0x33, 0x32, 0x29, 0x20
        /*00cd*/ 	.byte	0x25, 0x20, 0x34, 0x29, 0x00
	.type		__unnamed_1,@object
	.size		__unnamed_1,(__unnamed_2 - __unnamed_1)
__unnamed_1:
        /*00d2*/ 	.byte	0x61, 0x75, 0x74, 0x6f, 0x20, 0x63, 0x75, 0x74, 0x65, 0x3a, 0x3a, 0x61, 0x73, 0x5f, 0x70, 0x6f
        /* <DEDUP_REMOVED lines=24> */
        /*0262*/ 	.byte	0x3a, 0x3a, 0x43, 0x3c, 0x34, 0x30, 0x39, 0x36, 0x3e, 0x3e, 0x3e, 0x3e, 0x5d, 0x00
	.type		__unnamed_2,@object
	.size		__unnamed_2,(__unnamed_3 - __unnamed_2)
__unnamed_2:
        /* <DEDUP_REMOVED lines=26> */
	.type		__unnamed_3,@object
	.size		__unnamed_3,(.L_3 - __unnamed_3)
__unnamed_3:
        /* <DEDUP_REMOVED lines=40> */
        /*068e*/ 	.byte	0x74, 0x65, 0x3a, 0x3a, 0x43, 0x3c, 0x30, 0x3e, 0x3e, 0x3e, 0x3e, 0x5d, 0x00
.L_3:


//--------------------- .nv.shared._ZN7cutlass13device_kernelINS_4gemm6kernel13GemmUniversalIN4cute5tupleIJiiiiEEENS1_10collective13CollectiveMmaINS1_35MainloopSm100TmaUmmaWarpSpecializedILi5ELi2ELi4ENS5_IJNS4_1CILi2EEESB_NSA_ILi1EEEEEEEENS5_IJNSA_ILi128EEENSA_ILi256EEENSA_ILi32EEEEEENS_12float_e5m2_tENS5_IJlSC_lEEESJ_SK_NS4_8TiledMMAINS4_8MMA_AtomIJNS4_10MMA_TraitsINS4_25SM100_MMA_F8F6F4_2x1SM_SSEJSJ_SJ_fSF_SG_NS4_17integral_constantINS4_4UMMA5MajorELSR_0EEESS_NSP_INSQ_7ScaleInELST_0EEESU_EEEEEENS4_6LayoutINS5_IJSC_SC_SC_EEENS5_IJNSA_ILi0EEESZ_SZ_EEEEENS5_IJNS4_10UnderscoreES12_S12_EEEEENS4_28SM100_TMA_2SM_LOAD_MULTICASTENS4_14ComposedLayoutINS4_7SwizzleILi1ELi4ELi3EEENS4_18smem_ptr_flag_bitsILi8EEENSX_INS5_IJNSA_ILi8EEESH_EEENS5_IJSH_SC_EEEEEEEvNS4_8identityENS4_18SM100_TMA_2SM_LOADES1F_vS1G_EENS_8epilogue10collective18CollectiveEpilogueINS1J_23Sm100TmaWarpSpecializedILi4ELi2ELi32ELb0ELb0EEEJNS5_IJNSA_ILi64EEESG_SH_EEENS5_IJNSX_IS1O_SC_EENSX_INS5_IJSH_SB_EEENS5_IJSC_SF_EEEEEEEESJ_SK_SJ_SK_NS1J_6fusion15FusionCallbacksIS1N_NS1V_17LinearCombinationISJ_fSJ_fLNS_15FloatRoundStyleE2EEES1P_S1U_JEEENS4_5SM1004TMEM4LOAD26SM100_TMEM_LOAD_32dp32b32xENS4_13SM90_TMA_LOADES1F_NS4_39AutoVectorizingCopyWithAssumedAlignmentILi128EEENS4_14SM90_TMA_STOREES1F_S27_S27_EEEvvEEEEvNT_6ParamsE --------------------------
	.section	.nv.shared._ZN7cutlass13device_kernelINS_4gemm6kernel13GemmUniversalIN4cute5tupleIJiiiiEEENS1_10collective13CollectiveMmaINS1_35MainloopSm100TmaUmmaWarpSpecializedILi5ELi2ELi4ENS5_IJNS4_1CILi2EEESB_NSA_ILi1EEEEEEEENS5_IJNSA_ILi128EEENSA_ILi256EEENSA_ILi32EEEEEENS_12float_e5m2_tENS5_IJlSC_lEEESJ_SK_NS4_8TiledMMAINS4_8MMA_AtomIJNS4_10MMA_TraitsINS4_25SM100_MMA_F8F6F4_2x1SM_SSEJSJ_SJ_fSF_SG_NS4_17integral_constantINS4_4UMMA5MajorELSR_0EEESS_NSP_INSQ_7ScaleInELST_0EEESU_EEEEEENS4_6LayoutINS5_IJSC_SC_SC_EEENS5_IJNSA_ILi0EEESZ_SZ_EEEEENS5_IJNS4_10UnderscoreES12_S12_EEEEENS4_28SM100_TMA_2SM_LOAD_MULTICASTENS4_14ComposedLayoutINS4_7SwizzleILi1ELi4ELi3EEENS4_18smem_ptr_flag_bitsILi8EEENSX_INS5_IJNSA_ILi8EEESH_EEENS5_IJSH_SC_EEEEEEEvNS4_8identityENS4_18SM100_TMA_2SM_LOADES1F_vS1G_EENS_8epilogue10collective18CollectiveEpilogueINS1J_23Sm100TmaWarpSpecializedILi4ELi2ELi32ELb0ELb0EEEJNS5_IJNSA_ILi64EEESG_SH_EEENS5_IJNSX_IS1O_SC_EENSX_INS5_IJSH_SB_EEENS5_IJSC_SF_EEEEEEEESJ_SK_SJ_SK_NS1J_6fusion15FusionCallbacksIS1N_NS1V_17LinearCombinationISJ_fSJ_fLNS_15FloatRoundStyleE2EEES1P_S1U_JEEENS4_5SM1004TMEM4LOAD26SM100_TMEM_LOAD_32dp32b32xENS4_13SM90_TMA_LOADES1F_NS4_39AutoVectorizingCopyWithAssumedAlignmentILi128EEENS4_14SM90_TMA_STOREES1F_S27_S27_EEEvvEEEEvNT_6ParamsE,"aw",@nobits
	.sectionflags	@""
	.align	16
	.zero		1024


//--------------------- .nv.shared.reserved.0     --------------------------
	.section	.nv.shared.reserved.0,"aw",@nobits
	.weak		__nv_reservedSMEM_offset_0_alias
	.size		__nv_reservedSMEM_offset_0_alias, 0, 64
	.other		__nv_reservedSMEM_offset_0_alias,@"STO_CUDA_RESERVED_SHARED STV_DEFAULT"
__nv_reservedSMEM_offset_0_alias:
	.zero		0
.nv.shared.reserved.0:
	.zero		64
	.weak		__nv_reservedSMEM_tcgen05_partition
	.type		__nv_reservedSMEM_tcgen05_partition,@object
	.size		__nv_reservedSMEM_tcgen05_partition,(.L_0 - __nv_reservedSMEM_tcgen05_partition)
__nv_reservedSMEM_tcgen05_partition:
	.zero		32
.L_0:


//--------------------- .nv.global                --------------------------
	.section	.nv.global,"aw",@nobits
.nv.global:
	.type		_ZN39_INTERNAL_0616d424_4_k_cu_4bee3ae6_97734cute1_E,@object
	.size		_ZN39_INTERNAL_0616d424_4_k_cu_4bee3ae6_97734cute1_E,(_ZN39_INTERNAL_0616d424_4_k_cu_4bee3ae6_97734cuda3std3__45__cpo6cbeginE - _ZN39_INTERNAL_0616d424_4_k_cu_4bee3ae6_97734cute1_E)
_ZN39_INTERNAL_0616d424_4_k_cu_4bee3ae6_97734cute1_E:
	.zero		1
	.type		_ZN39_INTERNAL_0616d424_4_k_cu_4bee3ae6_97734cuda3std3__45__cpo6cbeginE,@object
	.size		_ZN39_INTERNAL_0616d424_4_k_cu_4bee3ae6_97734cuda3std3__45__cpo6cbeginE,(_ZN39_INTERNAL_0616d424_4_k_cu_4bee3ae6_97734cuda3std3__48in_placeE - _ZN39_INTERNAL_0616d424_4_k_cu_4bee3ae6_97734cuda3std3__45__cpo6cbeginE)
_ZN39_INTERNAL_0616d424_4_k_cu_4bee3ae6_97734cuda3std3__45__cpo6cbeginE:
	.zero		1
	.type		_ZN39_INTERNAL_0616d424_4_k_cu_4bee3ae6_97734cuda3std3__48in_placeE,@object
	.size		_ZN39_INTERNAL_0616d424_4_k_cu_4bee3ae6_97734cuda3std3__48in_placeE,(_ZN39_INTERNAL_0616d424_4_k_cu_4bee3ae6_97734cuda3std6ranges3__45__cpo9iter_moveE - _ZN39_INTERNAL_0616d424_4_k_cu_4bee3ae6_97734cuda3std3__48in_placeE)
_ZN39_INTERNAL_0616d424_4_k_cu_4bee3ae6_97734cuda3std3__48in_placeE:
	.zero		1
	.type		_ZN39_INTERNAL_0616d424_4_k_cu_4bee3ae6_97734cuda3std6ranges3__45__cpo9iter_moveE,@object
	.size		_ZN39_INTERNAL_0616d424_4_k_cu_4bee3ae6_97734cuda3std6ranges3__45__cpo9iter_moveE,(_ZN39_INTERNAL_0616d424_4_k_cu_4bee3ae6_97734cuda3std3__45__cpo5beginE - _ZN39_INTERNAL_0616d424_4_k_cu_4bee3ae6_97734cuda3std6ranges3__45__cpo9iter_moveE)
_ZN39_INTERNAL_0616d424_4_k_cu_4bee3ae6_97734cuda3std6ranges3__45__cpo9iter_moveE:
	.zero		1
	.type		_ZN39_INTERNAL_0616d424_4_k_cu_4bee3ae6_97734cuda3std3__45__cpo5beginE,@object
	.size		_ZN39_INTERNAL_0616d424_4_k_cu_4bee3ae6_97734cuda3std3__45__cpo5beginE,(_ZN39_INTERNAL_0616d424_4_k_cu_4bee3ae6_97734cuda3std3__441_GLOBAL__N__0616d424_4_k_cu_4bee3ae6_97736ignoreE - _ZN39_INTERNAL_0616d424_4_k_cu_4bee3ae6_97734cuda3std3__45__cpo5beginE)
_ZN39_INTERNAL_0616d424_4_k_cu_4bee3ae6_97734cuda3std3__45__cpo5beginE:
	.zero		1
	.type		_ZN39_INTERNAL_0616d424_4_k_cu_4bee3ae6_97734cuda3std3__441_GLOBAL__N__0616d424_4_k_cu_4bee3ae6_97736ignoreE,@object
	.size		_ZN39_INTERNAL_0616d424_4_k_cu_4bee3ae6_97734cuda3std3__441_GLOBAL__N__0616d424_4_k_cu_4bee3ae6_97736ignoreE,(_ZN39_INTERNAL_0616d424_4_k_cu_4bee3ae6_97734cute7productE - _ZN39_INTERNAL_0616d424_4_k_cu_4bee3ae6_97734cuda3std3__441_GLOBAL__N__0616d424_4_k_cu_4bee3ae6_97736ignoreE)
_ZN39_INTERNAL_0616d424_4_k_cu_4bee3ae6_97734cuda3std3__441_GLOBAL__N__0616d424_4_k_cu_4bee3ae6_97736ignoreE:
	.zero		1
	.type		_ZN39_INTERNAL_0616d424_4_k_cu_4bee3ae6_97734cute7productE,@object
	.size		_ZN39_INTERNAL_0616d424_4_k_cu_4bee3ae6_97734cute7productE,(_ZN39_INTERNAL_0616d424_4_k_cu_4bee3ae6_97734cuda3std3__45__cpo3endE - _ZN39_INTERNAL_0616d424_4_k_cu_4bee3ae6_97734cute7productE)
_ZN39_INTERNAL_0616d424_4_k_cu_4bee3ae6_97734cute7productE:
	.zero		1
	.type		_ZN39_INTERNAL_0616d424_4_k_cu_4bee3ae6_97734cuda3std3__45__cpo3endE,@object
	.size		_ZN39_INTERNAL_0616d424_4_k_cu_4bee3ae6_97734cuda3std3__45__cpo3endE,(_ZN39_INTERNAL_0616d424_4_k_cu_4bee3ae6_97734cuda3std3__419piecewise_constructE - _ZN39_INTERNAL_0616d424_4_k_cu_4bee3ae6_97734cuda3std3__45__cpo3endE)
_ZN39_INTERNAL_0616d424_4_k_cu_4bee3ae6_97734cuda3std3__45__cpo3endE:
	.zero		1
	.type		_ZN39_INTERNAL_0616d424_4_k_cu_4bee3ae6_97734cuda3std3__419piecewise_constructE,@object
	.size		_ZN39_INTERNAL_0616d424_4_k_cu_4bee3ae6_97734cuda3std3__419piecewise_constructE,(_ZN39_INTERNAL_0616d424_4_k_cu_4bee3ae6_97734cuda3std3__45__cpo4cendE - _ZN39_INTERNAL_0616d424_4_k_cu_4bee3ae6_97734cuda3std3__419piecewise_constructE)
_ZN39_INTERNAL_0616d424_4_k_cu_4bee3ae6_97734cuda3std3__419piecewise_constructE:
	.zero		1
	.type		_ZN39_INTERNAL_0616d424_4_k_cu_4bee3ae6_97734cuda3std3__45__cpo4cendE,@object
	.size		_ZN39_INTERNAL_0616d424_4_k_cu_4bee3ae6_97734cuda3std3__45__cpo4cendE,(_ZN39_INTERNAL_0616d424_4_k_cu_4bee3ae6_97734cuda3std6ranges3__45__cpo4swapE - _ZN39_INTERNAL_0616d424_4_k_cu_4bee3ae6_97734cuda3std3__45__cpo4cendE)
_ZN39_INTERNAL_0616d424_4_k_cu_4bee3ae6_97734cuda3std3__45__cpo4cendE:
	.zero		1
	.type		_ZN39_INTERNAL_0616d424_4_k_cu_4bee3ae6_97734cuda3std6ranges3__45__cpo4swapE,@object
	.size		_ZN39_INTERNAL_0616d424_4_k_cu_4bee3ae6_97734cuda3std6ranges3__45__cpo4swapE,(.L_11 - _ZN39_INTERNAL_0616d424_4_k_cu_4bee3ae6_97734cuda3std6ranges3__45__cpo4swapE)
_ZN39_INTERNAL_0616d424_4_k_cu_4bee3ae6_97734cuda3std6ranges3__45__cpo4swapE:
	.zero		1
.L_11:


//--------------------- .nv.constant0._ZN7cutlass13device_kernelINS_4gemm6kernel13GemmUniversalIN4cute5tupleIJiiiiEEENS1_10collective13CollectiveMmaINS1_35MainloopSm100TmaUmmaWarpSpecializedILi5ELi2ELi4ENS5_IJNS4_1CILi2EEESB_NSA_ILi1EEEEEEEENS5_IJNSA_ILi128EEENSA_ILi256EEENSA_ILi32EEEEEENS_12float_e5m2_tENS5_IJlSC_lEEESJ_SK_NS4_8TiledMMAINS4_8MMA_AtomIJNS4_10MMA_TraitsINS4_25SM100_MMA_F8F6F4_2x1SM_SSEJSJ_SJ_fSF_SG_NS4_17integral_constantINS4_4UMMA5MajorELSR_0EEESS_NSP_INSQ_7ScaleInELST_0EEESU_EEEEEENS4_6LayoutINS5_IJSC_SC_SC_EEENS5_IJNSA_ILi0EEESZ_SZ_EEEEENS5_IJNS4_10UnderscoreES12_S12_EEEEENS4_28SM100_TMA_2SM_LOAD_MULTICASTENS4_14ComposedLayoutINS4_7SwizzleILi1ELi4ELi3EEENS4_18smem_ptr_flag_bitsILi8EEENSX_INS5_IJNSA_ILi8EEESH_EEENS5_IJSH_SC_EEEEEEEvNS4_8identityENS4_18SM100_TMA_2SM_LOADES1F_vS1G_EENS_8epilogue10collective18CollectiveEpilogueINS1J_23Sm100TmaWarpSpecializedILi4ELi2ELi32ELb0ELb0EEEJNS5_IJNSA_ILi64EEESG_SH_EEENS5_IJNSX_IS1O_SC_EENSX_INS5_IJSH_SB_EEENS5_IJSC_SF_EEEEEEEESJ_SK_SJ_SK_NS1J_6fusion15FusionCallbacksIS1N_NS1V_17LinearCombinationISJ_fSJ_fLNS_15FloatRoundStyleE2EEES1P_S1U_JEEENS4_5SM1004TMEM4LOAD26SM100_TMEM_LOAD_32dp32b32xENS4_13SM90_TMA_LOADES1F_NS4_39AutoVectorizingCopyWithAssumedAlignmentILi128EEENS4_14SM90_TMA_STOREES1F_S27_S27_EEEvvEEEEvNT_6ParamsE --------------------------
	.section	.nv.constant0._ZN7cutlass13device_kernelINS_4gemm6kernel13GemmUniversalIN4cute5tupleIJiiiiEEENS1_10collective13CollectiveMmaINS1_35MainloopSm100TmaUmmaWarpSpecializedILi5ELi2ELi4ENS5_IJNS4_1CILi2EEESB_NSA_ILi1EEEEEEEENS5_IJNSA_ILi128EEENSA_ILi256EEENSA_ILi32EEEEEENS_12float_e5m2_tENS5_IJlSC_lEEESJ_SK_NS4_8TiledMMAINS4_8MMA_AtomIJNS4_10MMA_TraitsINS4_25SM100_MMA_F8F6F4_2x1SM_SSEJSJ_SJ_fSF_SG_NS4_17integral_constantINS4_4UMMA5MajorELSR_0EEESS_NSP_INSQ_7ScaleInELST_0EEESU_EEEEEENS4_6LayoutINS5_IJSC_SC_SC_EEENS5_IJNSA_ILi0EEESZ_SZ_EEEEENS5_IJNS4_10UnderscoreES12_S12_EEEEENS4_28SM100_TMA_2SM_LOAD_MULTICASTENS4_14ComposedLayoutINS4_7SwizzleILi1ELi4ELi3EEENS4_18smem_ptr_flag_bitsILi8EEENSX_INS5_IJNSA_ILi8EEESH_EEENS5_IJSH_SC_EEEEEEEvNS4_8identityENS4_18SM100_TMA_2SM_LOADES1F_vS1G_EENS_8epilogue10collective18CollectiveEpilogueINS1J_23Sm100TmaWarpSpecializedILi4ELi2ELi32ELb0ELb0EEEJNS5_IJNSA_ILi64EEESG_SH_EEENS5_IJNSX_IS1O_SC_EENSX_INS5_IJSH_SB_EEENS5_IJSC_SF_EEEEEEEESJ_SK_SJ_SK_NS1J_6fusion15FusionCallbacksIS1N_NS1V_17LinearCombinationISJ_fSJ_fLNS_15FloatRoundStyleE2EEES1P_S1U_JEEENS4_5SM1004TMEM4LOAD26SM100_TMEM_LOAD_32dp32b32xENS4_13SM90_TMA_LOADES1F_NS4_39AutoVectorizingCopyWithAssumedAlignmentILi128EEENS4_14SM90_TMA_STOREES1F_S27_S27_EEEvvEEEEvNT_6ParamsE,"a",@progbits
	.sectionflags	@""
	.align	4
.nv.constant0._ZN7cutlass13device_kernelINS_4gemm6kernel13GemmUniversalIN4cute5tupleIJiiiiEEENS1_10collective13CollectiveMmaINS1_35MainloopSm100TmaUmmaWarpSpecializedILi5ELi2ELi4ENS5_IJNS4_1CILi2EEESB_NSA_ILi1EEEEEEEENS5_IJNSA_ILi128EEENSA_ILi256EEENSA_ILi32EEEEEENS_12float_e5m2_tENS5_IJlSC_lEEESJ_SK_NS4_8TiledMMAINS4_8MMA_AtomIJNS4_10MMA_TraitsINS4_25SM100_MMA_F8F6F4_2x1SM_SSEJSJ_SJ_fSF_SG_NS4_17integral_constantINS4_4UMMA5MajorELSR_0EEESS_NSP_INSQ_7ScaleInELST_0EEESU_EEEEEENS4_6LayoutINS5_IJSC_SC_SC_EEENS5_IJNSA_ILi0EEESZ_SZ_EEEEENS5_IJNS4_10UnderscoreES12_S12_EEEEENS4_28SM100_TMA_2SM_LOAD_MULTICASTENS4_14ComposedLayoutINS4_7SwizzleILi1ELi4ELi3EEENS4_18smem_ptr_flag_bitsILi8EEENSX_INS5_IJNSA_ILi8EEESH_EEENS5_IJSH_SC_EEEEEEEvNS4_8identityENS4_18SM100_TMA_2SM_LOADES1F_vS1G_EENS_8epilogue10collective18CollectiveEpilogueINS1J_23Sm100TmaWarpSpecializedILi4ELi2ELi32ELb0ELb0EEEJNS5_IJNSA_ILi64EEESG_SH_EEENS5_IJNSX_IS1O_SC_EENSX_INS5_IJSH_SB_EEENS5_IJSC_SF_EEEEEEEESJ_SK_SJ_SK_NS1J_6fusion15FusionCallbacksIS1N_NS1V_17LinearCombinationISJ_fSJ_fLNS_15FloatRoundStyleE2EEES1P_S1U_JEEENS4_5SM1004TMEM4LOAD26SM100_TMEM_LOAD_32dp32b32xENS4_13SM90_TMA_LOADES1F_NS4_39AutoVectorizingCopyWithAssumedAlignmentILi128EEENS4_14SM90_TMA_STOREES1F_S27_S27_EEEvvEEEEvNT_6ParamsE:
	.zero		2944


//--------------------- SYMBOLS --------------------------

	.type		.nv.reservedSmem.offset0,@object
	.size		.nv.reservedSmem.offset0,0x4
	.type		.nv.reservedSmem.cap,@object
	.size		.nv.reservedSmem.cap,0x4
	.type		__assertfail,@function
